// auto-generated by cutlass_sweep.fmha — config: {"arch": "sm_90", "dtype": "fp16", "head_dim": 128, "mask": "causal", "schedule": "cooperative", "tile_kv": 64, "tile_q": 128}
#include "cutlass/cutlass.h"
#include "cute/tensor.hpp"
#include "cutlass/device_kernel.h"
#include "cutlass/kernel_hardware_info.h"
#include "88_hopper_fmha/collective/fmha_fusion.hpp"
#include "88_hopper_fmha/kernel/fmha_kernel_builder.hpp"

using namespace cute;
using Element = cutlass::half_t;
using TileShape = Shape<_128, _64, _128>;
using StrideQ = cute::tuple<int, _1, cute::tuple<int, int>>;
using StrideK = cute::tuple<int, _1, cute::tuple<int, int>>;
using StrideV = cute::tuple<int, cute::_1, cute::tuple<int, int>>;

using Kernel = typename cutlass::fmha::kernel::FmhaBuilder<
    Element, float, float,
    TileShape, StrideQ, StrideK, StrideV,
    cutlass::fmha::collective::CausalFusion,
    cutlass::gemm::KernelTmaWarpSpecializedCooperative
  >::Kernel;

auto* _anchor = &cutlass::device_kernel<Kernel>;


// ===== COMPILED SASS (sm_90a) =====

	.target	sm_90a

	.elftype	@"ET_EXEC"


//--------------------- .note.nv.tkinfo           --------------------------
	.section	.note.nv.tkinfo,"",@"SHT_NOTE"
	.sectionflags	@"SHF_NOTE_NV_TKINFO"
	.tkinfo
        /*0018*/ 	.word	0x00000002
        /*0030*/ 	.string	""
        /*0030*/ 	.string	"ptxas"
        /*0030*/ 	.string	"Cuda compilation tools, release 13.0, V13.0.88"
        /*0030*/ 	.string	"Build cuda_13.0.r13.0/compiler.36424714_0"
        /*0030*/ 	.string	"-arch sm_90a -m 64 "



//--------------------- .note.nv.cuinfo           --------------------------
	.section	.note.nv.cuinfo,"",@"SHT_NOTE"
	.sectionflags	@"SHF_NOTE_NV_CUINFO"
        /*0018*/ 	.short	0x0002
        /*001a*/ 	.short	0x005a
        /*001c*/ 	.short	0x0082
	.zero		2


//--------------------- .nv.info                  --------------------------
	.section	.nv.info,"",@"SHT_CUDA_INFO"
	.align	4


	//----- nvinfo : EIATTR_REGCOUNT
	.align		4
        /*0000*/ 	.byte	0x04, 0x2f
        /*0002*/ 	.short	(.L_16 - .L_15)
	.align		4
.L_15:
        /*0004*/ 	.word	index@(_ZN7cutlass13device_kernelINS_4fmha6kernel28FmhaKernelTmaWarpSpecializedINS1_10collective30FmhaMainloopTmaWarpSpecializedINS_6half_tEffN4cute5tupleIJNS7_1CILi128EEENS9_ILi64EEESA_EEENS8_IJiNS9_ILi1EEENS8_IJiiEEEEEESF_SF_NS4_12CausalFusionEJEEENS4_15FmhaFwdEpilogueIS6_fNS8_IJSB_SA_SB_EEEEENS2_23IndividualTileSchedulerEJEEEEEvNT_6ParamsE)
        /*0008*/ 	.word	0x000000a8


	//----- nvinfo : EIATTR_FRAME_SIZE
	.align		4
.L_16:
        /*000c*/ 	.byte	0x04, 0x11
        /*000e*/ 	.short	(.L_18 - .L_17)
	.align		4
.L_17:
        /*0010*/ 	.word	index@($__internal_0_$__cuda_sm20_rcp_rn_f32_slowpath)
        /*0014*/ 	.word	0x00000000


	//----- nvinfo : EIATTR_FRAME_SIZE
	.align		4
.L_18:
        /*0018*/ 	.byte	0x04, 0x11
        /*001a*/ 	.short	(.L_20 - .L_19)
	.align		4
.L_19:
        /*001c*/ 	.word	index@(_ZN7cutlass13device_kernelINS_4fmha6kernel28FmhaKernelTmaWarpSpecializedINS1_10collective30FmhaMainloopTmaWarpSpecializedINS_6half_tEffN4cute5tupleIJNS7_1CILi128EEENS9_ILi64EEESA_EEENS8_IJiNS9_ILi1EEENS8_IJiiEEEEEESF_SF_NS4_12CausalFusionEJEEENS4_15FmhaFwdEpilogueIS6_fNS8_IJSB_SA_SB_EEEEENS2_23IndividualTileSchedulerEJEEEEEvNT_6ParamsE)
        /*0020*/ 	.word	0x00000000


	//----- nvinfo : EIATTR_MIN_STACK_SIZE
	.align		4
.L_20:
        /*0024*/ 	.byte	0x04, 0x12
        /*0026*/ 	.short	(.L_22 - .L_21)
	.align		4
.L_21:
        /*0028*/ 	.word	index@(_ZN7cutlass13device_kernelINS_4fmha6kernel28FmhaKernelTmaWarpSpecializedINS1_10collective30FmhaMainloopTmaWarpSpecializedINS_6half_tEffN4cute5tupleIJNS7_1CILi128EEENS9_ILi64EEESA_EEENS8_IJiNS9_ILi1EEENS8_IJiiEEEEEESF_SF_NS4_12CausalFusionEJEEENS4_15FmhaFwdEpilogueIS6_fNS8_IJSB_SA_SB_EEEEENS2_23IndividualTileSchedulerEJEEEEEvNT_6ParamsE)
        /*002c*/ 	.word	0x00000000
.L_22:


//--------------------- .nv.compat                --------------------------
	.section	.nv.compat,"",@"SHT_CUDA_COMPAT_INFO"
	.align	4
        /*0000*/ 	.byte	0x02, 0x09, 0x01, 0x00, 0x02, 0x02, 0x04, 0x00, 0x02, 0x05, 0x05, 0x00, 0x03, 0x07, 0x01, 0x01
        /*0010*/ 	.byte	0x02, 0x03, 0x01, 0x00, 0x02, 0x06, 0x01, 0x00, 0x04, 0x0b, 0x08, 0x00, 0x00, 0x00, 0x00, 0x00
        /*0020*/ 	.byte	0x00, 0x00, 0x00, 0x00


//--------------------- .nv.info._ZN7cutlass13device_kernelINS_4fmha6kernel28FmhaKernelTmaWarpSpecializedINS1_10collective30FmhaMainloopTmaWarpSpecializedINS_6half_tEffN4cute5tupleIJNS7_1CILi128EEENS9_ILi64EEESA_EEENS8_IJiNS9_ILi1EEENS8_IJiiEEEEEESF_SF_NS4_12CausalFusionEJEEENS4_15FmhaFwdEpilogueIS6_fNS8_IJSB_SA_SB_EEEEENS2_23IndividualTileSchedulerEJEEEEEvNT_6ParamsE --------------------------
	.section	.nv.info._ZN7cutlass13device_kernelINS_4fmha6kernel28FmhaKernelTmaWarpSpecializedINS1_10collective30FmhaMainloopTmaWarpSpecializedINS_6half_tEffN4cute5tupleIJNS7_1CILi128EEENS9_ILi64EEESA_EEENS8_IJiNS9_ILi1EEENS8_IJiiEEEEEESF_SF_NS4_12CausalFusionEJEEENS4_15FmhaFwdEpilogueIS6_fNS8_IJSB_SA_SB_EEEEENS2_23IndividualTileSchedulerEJEEEEEvNT_6ParamsE,"",@"SHT_CUDA_INFO"
	.sectionflags	@""
	.align	4


	//----- nvinfo : EIATTR_CUDA_API_VERSION
	.align		4
        /*0000*/ 	.byte	0x04, 0x37
        /*0002*/ 	.short	(.L_24 - .L_23)
.L_23:
        /*0004*/ 	.word	0x00000082


	//----- nvinfo : EIATTR_KPARAM_INFO
	.align		4
.L_24:
        /*0008*/ 	.byte	0x04, 0x17
        /*000a*/ 	.short	(.L_26 - .L_25)
.L_25:
        /*000c*/ 	.word	0x00000000
        /*0010*/ 	.short	0x0000
        /*0012*/ 	.short	0x0070
        /*0014*/ 	.byte	0x00, 0xf0, 0x01, 0x20


	//----- nvinfo : EIATTR_SPARSE_MMA_MASK
	.align		4
.L_26:
        /*0018*/ 	.byte	0x03, 0x50
        /*001a*/ 	.short	0x0000


	//----- nvinfo : EIATTR_MAXREG_COUNT
	.align		4
        /*001c*/ 	.byte	0x03, 0x1b
        /*001e*/ 	.short	0x00a8


	//----- nvinfo : EIATTR_NUM_BARRIERS
	.align		4
        /*0020*/ 	.byte	0x02, 0x4c
        /*0022*/ 	.byte	0x02
	.zero		1


	//----- nvinfo : EIATTR_EXTERNS
	.align		4
        /*0024*/ 	.byte	0x04, 0x0f
        /*0026*/ 	.short	(.L_28 - .L_27)


	//   ....[0]....
	.align		4
.L_27:
        /*0028*/ 	.word	index@(__assertfail)


	//----- nvinfo : EIATTR_MERCURY_ISA_VERSION
	.align		4
.L_28:
        /*002c*/ 	.byte	0x03, 0x5f
        /*002e*/ 	.short	0x0101


	//----- nvinfo : EIATTR_INT_WARP_WIDE_INSTR_OFFSETS
	.align		4
        /*0030*/ 	.byte	0x04, 0x31
        /*0032*/ 	.short	(.L_30 - .L_29)


	//   ....[0]....
.L_29:
        /*0034*/ 	.word	0x000006f0


	//   ....[1]....
        /*0038*/ 	.word	0x00000700


	//   ....[2]....
        /*003c*/ 	.word	0x00000710


	//   ....[3]....
        /*0040*/ 	.word	0x00000720


	//   ....[4]....
        /*0044*/ 	.word	0x00000790


	//----- nvinfo : EIATTR_COOP_GROUP_MASK_REGIDS
	.align		4
.L_30:
        /*0048*/ 	.byte	0x04, 0x29
        /*004a*/ 	.short	(.L_32 - .L_31)


	//   ....[0]....
.L_31:
        /*004c*/ 	.word	0xffffffff


	//   ....[1]....
        /*0050*/ 	.word	0xffffffff


	//   ....[2]....
        /*0054*/ 	.word	0xffffffff


	//   ....[3]....
        /*0058*/ 	.word	0xffffffff


	//   ....[4]....
        /*005c*/ 	.word	0xffffffff


	//   ....[5]....
        /*0060*/ 	.word	0xffffffff


	//   ....[6]....
        /*0064*/ 	.word	0xffffffff


	//   ....[7]....
        /*0068*/ 	.word	0xffffffff


	//   ....[8]....
        /*006c*/ 	.word	0xffffffff


	//   ....[9]....
        /*0070*/ 	.word	0xffffffff


	//   ....[10]....
        /*0074*/ 	.word	0xffffffff


	//   ....[11]....
        /*0078*/ 	.word	0xffffffff


	//   ....[12]....
        /*007c*/ 	.word	0xffffffff


	//   ....[13]....
        /*0080*/ 	.word	0xffffffff


	//   ....[14]....
        /*0084*/ 	.word	0xffffffff


	//   ....[15]....
        /*0088*/ 	.word	0xffffffff


	//   ....[16]....
        /*008c*/ 	.word	0xffffffff


	//   ....[17]....
        /*0090*/ 	.word	0xffffffff


	//   ....[18]....
        /*0094*/ 	.word	0xffffffff


	//   ....[19]....
        /*0098*/ 	.word	0xffffffff


	//   ....[20]....
        /*009c*/ 	.word	0xffffffff


	//   ....[21]....
        /*00a0*/ 	.word	0xffffffff


	//----- nvinfo : EIATTR_COOP_GROUP_INSTR_OFFSETS
	.align		4
.L_32:
        /*00a4*/ 	.byte	0x04, 0x28
        /*00a6*/ 	.short	(.L_34 - .L_33)


	//   ....[0]....
.L_33:
        /*00a8*/ 	.word	0x00000050


	//   ....[1]....
        /*00ac*/ 	.word	0x00000080


	//   ....[2]....
        /*00b0*/ 	.word	0x000001b0


	//   ....[3]....
        /*00b4*/ 	.word	0x00000370


	//   ....[4]....
        /*00b8*/ 	.word	0x00000530


	//   ....[5]....
        /*00bc*/ 	.word	0x00000690


	//   ....[6]....
        /*00c0*/ 	.word	0x00001930


	//   ....[7]....
        /*00c4*/ 	.word	0x00001960


	//   ....[8]....
        /*00c8*/ 	.word	0x00001cf0


	//   ....[9]....
        /*00cc*/ 	.word	0x00001dd0


	//   ....[10]....
        /*00d0*/ 	.word	0x00003000


	//   ....[11]....
        /*00d4*/ 	.word	0x00003030


	//   ....[12]....
        /*00d8*/ 	.word	0x000032c0


	//   ....[13]....
        /*00dc*/ 	.word	0x000033b0


	//   ....[14]....
        /*00e0*/ 	.word	0x00004f00


	//   ....[15]....
        /*00e4*/ 	.word	0x00005000


	//   ....[16]....
        /*00e8*/ 	.word	0x00005440


	//   ....[17]....
        /*00ec*/ 	.word	0x00005560


	//   ....[18]....
        /*00f0*/ 	.word	0x00006850


	//   ....[19]....
        /*00f4*/ 	.word	0x00006890


	//   ....[20]....
        /*00f8*/ 	.word	0x000068e0


	//   ....[21]....
        /*00fc*/ 	.word	0x000068f0


	//----- nvinfo : EIATTR_REG_RECONFIG
	.align		4
.L_34:
        /*0100*/ 	.byte	0x01, 0x54
	.zero		2


	//----- nvinfo : EIATTR_SYSCALL_OFFSETS
	.align		4
        /*0104*/ 	.byte	0x04, 0x46
        /*0106*/ 	.short	(.L_36 - .L_35)


	//   ....[0]....
.L_35:
        /*0108*/ 	.word	0x000074c0


	//   ....[1]....
        /*010c*/ 	.word	0x00007620


	//----- nvinfo : EIATTR_MBARRIER_INSTR_OFFSETS
	.align		4
.L_36:
        /*0110*/ 	.byte	0x04, 0x39
        /*0112*/ 	.short	(.L_38 - .L_37)


	//   ....[0]....
.L_37:
        /*0114*/ 	.word	0x00000320
        /*0118*/ 	.word	0x000000ff
        /*011c*/ 	.word	0x0001c050
        /*0120*/ 	.short	0x0100
        /*0122*/ 	.byte	0x06
	.zero		1


	//   ....[1]....
        /*0124*/ 	.word	0x00000330
        /*0128*/ 	.word	0x000000ff
        /*012c*/ 	.word	0x0001c060
        /*0130*/ 	.short	0x0100
        /*0132*/ 	.byte	0x06
	.zero		1


	//   ....[2]....
        /*0134*/ 	.word	0x00000340
        /*0138*/ 	.word	0x000000ff
        /*013c*/ 	.word	0x0001c058
        /*0140*/ 	.short	0x0100
        /*0142*/ 	.byte	0x06
	.zero		1


	//   ....[3]....
        /*0144*/ 	.word	0x00000350
        /*0148*/ 	.word	0x000000ff
        /*014c*/ 	.word	0x0001c068
        /*0150*/ 	.short	0x0100
        /*0152*/ 	.byte	0x06
	.zero		1


	//   ....[4]....
        /*0154*/ 	.word	0x00000480
        /*0158*/ 	.word	0x000000ff
        /*015c*/ 	.word	0x0001c000
        /*0160*/ 	.short	0x0100
        /*0162*/ 	.byte	0x06
	.zero		1


	//   ....[5]....
        /*0164*/ 	.word	0x00000490
        /*0168*/ 	.word	0x000000ff
        /*016c*/ 	.word	0x0001c028
        /*0170*/ 	.short	0x0100
        /*0172*/ 	.byte	0x06
	.zero		1


	//   ....[6]....
        /*0174*/ 	.word	0x000004a0
        /*0178*/ 	.word	0x000000ff
        /*017c*/ 	.word	0x0001c008
        /*0180*/ 	.short	0x0100
        /*0182*/ 	.byte	0x06
	.zero		1


	//   ....[7]....
        /*0184*/ 	.word	0x000004b0
        /*0188*/ 	.word	0x000000ff
        /*018c*/ 	.word	0x0001c030
        /*0190*/ 	.short	0x0100
        /*0192*/ 	.byte	0x06
	.zero		1


	//   ....[8]....
        /*0194*/ 	.word	0x000004c0
        /*0198*/ 	.word	0x000000ff
        /*019c*/ 	.word	0x0001c010
        /*01a0*/ 	.short	0x0100
        /*01a2*/ 	.byte	0x06
	.zero		1


	//   ....[9]....
        /*01a4*/ 	.word	0x000004d0
        /*01a8*/ 	.word	0x000000ff
        /*01ac*/ 	.word	0x0001c038
        /*01b0*/ 	.short	0x0100
        /*01b2*/ 	.byte	0x06
	.zero		1


	//   ....[10]....
        /*01b4*/ 	.word	0x000004e0
        /*01b8*/ 	.word	0x000000ff
        /*01bc*/ 	.word	0x0001c018
        /*01c0*/ 	.short	0x0100
        /*01c2*/ 	.byte	0x06
	.zero		1


	//   ....[11]....
        /*01c4*/ 	.word	0x000004f0
        /*01c8*/ 	.word	0x000000ff
        /*01cc*/ 	.word	0x0001c040
        /*01d0*/ 	.short	0x0100
        /*01d2*/ 	.byte	0x06
	.zero		1


	//   ....[12]....
        /*01d4*/ 	.word	0x00000500
        /*01d8*/ 	.word	0x000000ff
        /*01dc*/ 	.word	0x0001c020
        /*01e0*/ 	.short	0x0100
        /*01e2*/ 	.byte	0x06
	.zero		1


	//   ....[13]....
        /*01e4*/ 	.word	0x00000510
        /*01e8*/ 	.word	0x000000ff
        /*01ec*/ 	.word	0x0001c048
        /*01f0*/ 	.short	0x0100
        /*01f2*/ 	.byte	0x06
	.zero		1


	//   ....[14]....
        /*01f4*/ 	.word	0x00000640
        /*01f8*/ 	.word	0x000000ff
        /*01fc*/ 	.word	0x0001c070
        /*0200*/ 	.short	0x0100
        /*0202*/ 	.byte	0x06
	.zero		1


	//   ....[15]....
        /*0204*/ 	.word	0x00000650
        /*0208*/ 	.word	0x000000ff
        /*020c*/ 	.word	0x0001c080
        /*0210*/ 	.short	0x0100
        /*0212*/ 	.byte	0x06
	.zero		1


	//   ....[16]....
        /*0214*/ 	.word	0x00000660
        /*0218*/ 	.word	0x000000ff
        /*021c*/ 	.word	0x0001c078
        /*0220*/ 	.short	0x0100
        /*0222*/ 	.byte	0x06
	.zero		1


	//   ....[17]....
        /*0224*/ 	.word	0x00000670
        /*0228*/ 	.word	0x000000ff
        /*022c*/ 	.word	0x0001c088
        /*0230*/ 	.short	0x0100
        /*0232*/ 	.byte	0x06
	.zero		1


	//   ....[18]....
        /*0234*/ 	.word	0x000007b0
        /*0238*/ 	.word	0x000000ff
        /*023c*/ 	.word	0x0001c090
        /*0240*/ 	.short	0x0100
        /*0242*/ 	.byte	0x06
	.zero		1


	//   ....[19]....
        /*0244*/ 	.word	0x000007c0
        /*0248*/ 	.word	0x000000ff
        /*024c*/ 	.word	0x0001c098
        /*0250*/ 	.short	0x0100
        /*0252*/ 	.byte	0x06
	.zero		1


	//   ....[20]....
        /*0254*/ 	.word	0x000007d0
        /*0258*/ 	.word	0x000000ff
        /*025c*/ 	.word	0x0001c0a0
        /*0260*/ 	.short	0x0100
        /*0262*/ 	.byte	0x06
	.zero		1


	//   ....[21]....
        /*0264*/ 	.word	0x000007e0
        /*0268*/ 	.word	0x000000ff
        /*026c*/ 	.word	0x0001c0a8
        /*0270*/ 	.short	0x0100
        /*0272*/ 	.byte	0x06
	.zero		1


	//   ....[22]....
        /*0274*/ 	.word	0x000008e0
        /*0278*/ 	.word	0x000000ff
        /*027c*/ 	.word	0x0001c0c0
        /*0280*/ 	.short	0x0100
        /*0282*/ 	.byte	0x06
	.zero		1


	//   ....[23]....
        /*0284*/ 	.word	0x000008f0
        /*0288*/ 	.word	0x000000ff
        /*028c*/ 	.word	0x0001c0e0
        /*0290*/ 	.short	0x0100
        /*0292*/ 	.byte	0x06
	.zero		1


	//   ....[24]....
        /*0294*/ 	.word	0x00000900
        /*0298*/ 	.word	0x000000ff
        /*029c*/ 	.word	0x0001c0c8
        /*02a0*/ 	.short	0x0100
        /*02a2*/ 	.byte	0x06
	.zero		1


	//   ....[25]....
        /*02a4*/ 	.word	0x00000910
        /*02a8*/ 	.word	0x000000ff
        /*02ac*/ 	.word	0x0001c0e8
        /*02b0*/ 	.short	0x0100
        /*02b2*/ 	.byte	0x06
	.zero		1


	//   ....[26]....
        /*02b4*/ 	.word	0x00000920
        /*02b8*/ 	.word	0x000000ff
        /*02bc*/ 	.word	0x0001c0d0
        /*02c0*/ 	.short	0x0100
        /*02c2*/ 	.byte	0x06
	.zero		1


	//   ....[27]....
        /*02c4*/ 	.word	0x00000930
        /*02c8*/ 	.word	0x000000ff
        /*02cc*/ 	.word	0x0001c0f0
        /*02d0*/ 	.short	0x0100
        /*02d2*/ 	.byte	0x06
	.zero		1


	//   ....[28]....
        /*02d4*/ 	.word	0x00000940
        /*02d8*/ 	.word	0x000000ff
        /*02dc*/ 	.word	0x0001c0d8
        /*02e0*/ 	.short	0x0100
        /*02e2*/ 	.byte	0x06
	.zero		1


	//   ....[29]....
        /*02e4*/ 	.word	0x00000950
        /*02e8*/ 	.word	0x000000ff
        /*02ec*/ 	.word	0x0001c0f8
        /*02f0*/ 	.short	0x0100
        /*02f2*/ 	.byte	0x06
	.zero		1


	//   ....[30]....
        /*02f4*/ 	.word	0x00000ea0
        /*02f8*/ 	.word	0x000000ff
        /*02fc*/ 	.word	0x0001c050
        /*0300*/ 	.short	0x010a
        /*0302*/ 	.byte	0x08
	.zero		1


	//   ....[31]....
        /*0304*/ 	.word	0x00000f80
        /*0308*/ 	.word	0x000000ff
        /*030c*/ 	.word	0x0001c000
        /*0310*/ 	.short	0x010a
        /*0312*/ 	.byte	0x26
	.zero		1


	//   ....[32]....
        /*0314*/ 	.word	0x00000fd0
        /*0318*/ 	.word	0x000000ff
        /*031c*/ 	.word	0xfffffff8
        /*0320*/ 	.short	0x010a
        /*0322*/ 	.byte	0x04
	.zero		1


	//   ....[33]....
        /*0324*/ 	.word	0x000027c0
        /*0328*/ 	.word	0x00000014
        /*032c*/ 	.word	0x00000000
        /*0330*/ 	.short	0x0101
        /*0332*/ 	.byte	0x0b
	.zero		1


	//   ....[34]....
        /*0334*/ 	.word	0x00002830
        /*0338*/ 	.word	0x000000ff
        /*033c*/ 	.word	0x0001c008
        /*0340*/ 	.short	0x010a
        /*0342*/ 	.byte	0x26
	.zero		1


	//   ....[35]....
        /*0344*/ 	.word	0x00002a20
        /*0348*/ 	.word	0x000000ff
        /*034c*/ 	.word	0x00000000
        /*0350*/ 	.short	0x0101
        /*0352*/ 	.byte	0x0a
	.zero		1


	//   ....[36]....
        /*0354*/ 	.word	0x00002b80
        /*0358*/ 	.word	0x000000ff
        /*035c*/ 	.word	0x0001c000
        /*0360*/ 	.short	0x010a
        /*0362*/ 	.byte	0x0a
	.zero		1


	//   ....[37]....
        /*0364*/ 	.word	0x00003ed0
        /*0368*/ 	.word	0x000000ff
        /*036c*/ 	.word	0x0001c000
        /*0370*/ 	.short	0x010a
        /*0372*/ 	.byte	0x05
	.zero		1


	//   ....[38]....
        /*0374*/ 	.word	0x00004380
        /*0378*/ 	.word	0x000000ff
        /*037c*/ 	.word	0x0001c000
        /*0380*/ 	.short	0x010a
        /*0382*/ 	.byte	0x05
	.zero		1


	//   ....[39]....
        /*0384*/ 	.word	0x00004560
        /*0388*/ 	.word	0x000000ff
        /*038c*/ 	.word	0x00000000
        /*0390*/ 	.short	0x0101
        /*0392*/ 	.byte	0x05
	.zero		1


	//   ....[40]....
        /*0394*/ 	.word	0x00004610
        /*0398*/ 	.word	0x000000ff
        /*039c*/ 	.word	0x00000000
        /*03a0*/ 	.short	0x0101
        /*03a2*/ 	.byte	0x05
	.zero		1


	//   ....[41]....
        /*03a4*/ 	.word	0x000047c0
        /*03a8*/ 	.word	0x000000ff
        /*03ac*/ 	.word	0x0001c000
        /*03b0*/ 	.short	0x010a
        /*03b2*/ 	.byte	0x0a
	.zero		1


	//   ....[42]....
        /*03b4*/ 	.word	0x00005f80
        /*03b8*/ 	.word	0x000000ff
        /*03bc*/ 	.word	0x0001c000
        /*03c0*/ 	.short	0x010a
        /*03c2*/ 	.byte	0x05
	.zero		1


	//   ....[43]....
        /*03c4*/ 	.word	0x000064b0
        /*03c8*/ 	.word	0x000000ff
        /*03cc*/ 	.word	0x0001c000
        /*03d0*/ 	.short	0x010a
        /*03d2*/ 	.byte	0x05
	.zero		1


	//   ....[44]....
        /*03d4*/ 	.word	0x00006690
        /*03d8*/ 	.word	0x000000ff
        /*03dc*/ 	.word	0x00000000
        /*03e0*/ 	.short	0x0101
        /*03e2*/ 	.byte	0x05
	.zero		1


	//   ....[45]....
        /*03e4*/ 	.word	0x00006740
        /*03e8*/ 	.word	0x000000ff
        /*03ec*/ 	.word	0x00000000
        /*03f0*/ 	.short	0x0101
        /*03f2*/ 	.byte	0x05
	.zero		1


	//   ....[46]....
        /*03f4*/ 	.word	0x00006ee0
        /*03f8*/ 	.word	0x000000ff
        /*03fc*/ 	.word	0x00000008
        /*0400*/ 	.short	0x010a
        /*0402*/ 	.byte	0x04
	.zero		1


	//   ....[47]....
        /*0404*/ 	.word	0x00008480
        /*0408*/ 	.word	0x00000000
        /*040c*/ 	.word	0x0001c090
        /*0410*/ 	.short	0x0101
        /*0412*/ 	.byte	0x26
	.zero		1


	//   ....[48]....
        /*0414*/ 	.word	0x00008650
        /*0418*/ 	.word	0x00000004
        /*041c*/ 	.word	0x0001c060
        /*0420*/ 	.short	0x010a
        /*0422*/ 	.byte	0x3f
	.zero		1


	//   ....[49]....
        /*0424*/ 	.word	0x000088f0
        /*0428*/ 	.word	0x00000002
        /*042c*/ 	.word	0x0001c028
        /*0430*/ 	.short	0x010a
        /*0432*/ 	.byte	0x3f
	.zero		1


	//   ....[50]....
        /*0434*/ 	.word	0x00008ba0
        /*0438*/ 	.word	0x00000004
        /*043c*/ 	.word	0x0001c060
        /*0440*/ 	.short	0x010a
        /*0442*/ 	.byte	0x3f
	.zero		1


	//   ....[51]....
        /*0444*/ 	.word	0x00008e80
        /*0448*/ 	.word	0x00000003
        /*044c*/ 	.word	0x0001c028
        /*0450*/ 	.short	0x010a
        /*0452*/ 	.byte	0x3f
	.zero		1


	//   ....[52]....
        /*0454*/ 	.word	0x00009200
        /*0458*/ 	.word	0x00000007
        /*045c*/ 	.word	0x0001c028
        /*0460*/ 	.short	0x010a
        /*0462*/ 	.byte	0x3f
	.zero		1


	//   ....[53]....
        /*0464*/ 	.word	0x000094e0
        /*0468*/ 	.word	0x00000004
        /*046c*/ 	.word	0x0001c028
        /*0470*/ 	.short	0x010a
        /*0472*/ 	.byte	0x3f
	.zero		1


	//   ....[54]....
        /*0474*/ 	.word	0x000097b0
        /*0478*/ 	.word	0x00000007
        /*047c*/ 	.word	0x0001c050
        /*0480*/ 	.short	0x010a
        /*0482*/ 	.byte	0x3f
	.zero		1


	//   ....[55]....
        /*0484*/ 	.word	0x00009810
        /*0488*/ 	.word	0x00000002
        /*048c*/ 	.word	0x0001c000
        /*0490*/ 	.short	0x010a
        /*0492*/ 	.byte	0x3f
	.zero		1


	//   ....[56]....
        /*0494*/ 	.word	0x00009870
        /*0498*/ 	.word	0x00000007
        /*049c*/ 	.word	0xfffffff8
        /*04a0*/ 	.short	0x010a
        /*04a2*/ 	.byte	0x3f
	.zero		1


	//   ....[57]....
        /*04a4*/ 	.word	0x000098d0
        /*04a8*/ 	.word	0x0000000a
        /*04ac*/ 	.word	0x0001c008
        /*04b0*/ 	.short	0x010a
        /*04b2*/ 	.byte	0x3f
	.zero		1


	//   ....[58]....
        /*04b4*/ 	.word	0x00009930
        /*04b8*/ 	.word	0x00000004
        /*04bc*/ 	.word	0x0001c000
        /*04c0*/ 	.short	0x010a
        /*04c2*/ 	.byte	0x3f
	.zero		1


	//   ....[59]....
        /*04c4*/ 	.word	0x00009990
        /*04c8*/ 	.word	0x0000000a
        /*04cc*/ 	.word	0x0001c000
        /*04d0*/ 	.short	0x010a
        /*04d2*/ 	.byte	0x3f
	.zero		1


	//   ....[60]....
        /*04d4*/ 	.word	0x000099f0
        /*04d8*/ 	.word	0x00000004
        /*04dc*/ 	.word	0x0001c000
        /*04e0*/ 	.short	0x010a
        /*04e2*/ 	.byte	0x3f
	.zero		1


	//   ....[61]....
        /*04e4*/ 	.word	0x00009a50
        /*04e8*/ 	.word	0x0000000b
        /*04ec*/ 	.word	0x0001c000
        /*04f0*/ 	.short	0x010a
        /*04f2*/ 	.byte	0x3f
	.zero		1


	//   ....[62]....
        /*04f4*/ 	.word	0x00009ab0
        /*04f8*/ 	.word	0x00000003
        /*04fc*/ 	.word	0x00000008
        /*0500*/ 	.short	0x010a
        /*0502*/ 	.byte	0x3f
	.zero		1


	//   ....[63]....
        /*0504*/ 	.word	0x00009b00
        /*0508*/ 	.word	0x00000004
        /*050c*/ 	.word	0x0001c060
        /*0510*/ 	.short	0x010a
        /*0512*/ 	.byte	0x3f
	.zero		1


	//   ....[64]....
        /*0514*/ 	.word	0x00009b50
        /*0518*/ 	.word	0x00000002
        /*051c*/ 	.word	0x0001c028
        /*0520*/ 	.short	0x010a
        /*0522*/ 	.byte	0x3f
	.zero		1


	//   ....[65]....
        /*0524*/ 	.word	0x00009ba0
        /*0528*/ 	.word	0x00000004
        /*052c*/ 	.word	0x0001c060
        /*0530*/ 	.short	0x010a
        /*0532*/ 	.byte	0x3f
	.zero		1


	//   ....[66]....
        /*0534*/ 	.word	0x00009bf0
        /*0538*/ 	.word	0x00000003
        /*053c*/ 	.word	0x0001c028
        /*0540*/ 	.short	0x010a
        /*0542*/ 	.byte	0x3f
	.zero		1


	//   ....[67]....
        /*0544*/ 	.word	0x00009c40
        /*0548*/ 	.word	0x00000007
        /*054c*/ 	.word	0x0001c028
        /*0550*/ 	.short	0x010a
        /*0552*/ 	.byte	0x3f
	.zero		1


	//   ....[68]....
        /*0554*/ 	.word	0x00009c90
        /*0558*/ 	.word	0x00000004
        /*055c*/ 	.word	0x0001c028
        /*0560*/ 	.short	0x010a
        /*0562*/ 	.byte	0x3f
	.zero		1


	//----- nvinfo : EIATTR_NUM_MBARRIERS
	.align		4
.L_38:
        /*0564*/ 	.byte	0x03, 0x38
        /*0566*/ 	.short	0x001e


	//----- nvinfo : EIATTR_EXIT_INSTR_OFFSETS
	.align		4
        /*0568*/ 	.byte	0x04, 0x1c
        /*056a*/ 	.short	(.L_40 - .L_39)


	//   ....[0]....
.L_39:
        /*056c*/ 	.word	0x000009f0


	//   ....[1]....
        /*0570*/ 	.word	0x00008490


	//   ....[2]....
        /*0574*/ 	.word	0x000084d0


	//   ....[3]....
        /*0578*/ 	.word	0x00009100


	//   ....[4]....
        /*057c*/ 	.word	0x00009790


	//----- nvinfo : EIATTR_MAX_THREADS
	.align		4
.L_40:
        /*0580*/ 	.byte	0x04, 0x05
        /*0582*/ 	.short	(.L_42 - .L_41)
.L_41:
        /*0584*/ 	.word	0x00000180
        /*0588*/ 	.word	0x00000001
        /*058c*/ 	.word	0x00000001


	//----- nvinfo : EIATTR_CRS_STACK_SIZE
	.align		4
.L_42:
        /*0590*/ 	.byte	0x04, 0x1e
        /*0592*/ 	.short	(.L_44 - .L_43)
.L_43:
        /*0594*/ 	.word	0x00000000


	//----- nvinfo : EIATTR_CBANK_PARAM_SIZE
	.align		4
.L_44:
        /*0598*/ 	.byte	0x03, 0x19
        /*059a*/ 	.short	0x0870


	//----- nvinfo : EIATTR_PARAM_CBANK
	.align		4
        /*059c*/ 	.byte	0x04, 0x0a
        /*059e*/ 	.short	(.L_46 - .L_45)
	.align		4
.L_45:
        /*05a0*/ 	.word	index@(.nv.constant0._ZN7cutlass13device_kernelINS_4fmha6kernel28FmhaKernelTmaWarpSpecializedINS1_10collective30FmhaMainloopTmaWarpSpecializedINS_6half_tEffN4cute5tupleIJNS7_1CILi128EEENS9_ILi64EEESA_EEENS8_IJiNS9_ILi1EEENS8_IJiiEEEEEESF_SF_NS4_12CausalFusionEJEEENS4_15FmhaFwdEpilogueIS6_fNS8_IJSB_SA_SB_EEEEENS2_23IndividualTileSchedulerEJEEEEEvNT_6ParamsE)
        /*05a4*/ 	.short	0x0210
        /*05a6*/ 	.short	0x0870


	//----- nvinfo : EIATTR_SW_WAR
	.align		4
.L_46:
        /*05a8*/ 	.byte	0x04, 0x36
        /*05aa*/ 	.short	(.L_48 - .L_47)
.L_47:
        /*05ac*/ 	.word	0x00000008
.L_48:


//--------------------- .nv.callgraph             --------------------------
	.section	.nv.callgraph,"",@"SHT_CUDA_CALLGRAPH"
	.align	4
	.sectionentsize	8
	.align		4
        /*0000*/ 	.word	0x00000000
	.align		4
        /*0004*/ 	.word	0xffffffff
	.align		4
        /*0008*/ 	.word	index@(_ZN7cutlass13device_kernelINS_4fmha6kernel28FmhaKernelTmaWarpSpecializedINS1_10collective30FmhaMainloopTmaWarpSpecializedINS_6half_tEffN4cute5tupleIJNS7_1CILi128EEENS9_ILi64EEESA_EEENS8_IJiNS9_ILi1EEENS8_IJiiEEEEEESF_SF_NS4_12CausalFusionEJEEENS4_15FmhaFwdEpilogueIS6_fNS8_IJSB_SA_SB_EEEEENS2_23IndividualTileSchedulerEJEEEEEvNT_6ParamsE)
	.align		4
        /*000c*/ 	.word	index@(__assertfail)
	.align		4
        /*0010*/ 	.word	0x00000000
	.align		4
        /*0014*/ 	.word	0xfffffffe
	.align		4
        /*0018*/ 	.word	0x00000000
	.align		4
        /*001c*/ 	.word	0xfffffffd
	.align		4
        /*0020*/ 	.word	0x00000000
	.align		4
        /*0024*/ 	.word	0xfffffffc


//--------------------- .nv.constant4             --------------------------
	.section	.nv.constant4,"a",@progbits
	.align	8
	.align		8
.nv.constant4:
        /*0000*/ 	.dword	__assertfail
	.align		8
        /*0008*/ 	.dword	__unnamed_1
	.align		8
        /*0010*/ 	.dword	__unnamed_2
	.align		8
        /*0018*/ 	.dword	_ZN39_INTERNAL_49659dce_4_k_cu_71c77eb2_28964cuda3std3__45__cpo5beginE
	.align		8
        /*0020*/ 	.dword	_ZN39_INTERNAL_49659dce_4_k_cu_71c77eb2_28964cuda3std3__45__cpo3endE
	.align		8
        /*0028*/ 	.dword	_ZN39_INTERNAL_49659dce_4_k_cu_71c77eb2_28964cuda3std3__45__cpo6cbeginE
	.align		8
        /*0030*/ 	.dword	_ZN39_INTERNAL_49659dce_4_k_cu_71c77eb2_28964cuda3std3__45__cpo4cendE
	.align		8
        /*0038*/ 	.dword	_ZN39_INTERNAL_49659dce_4_k_cu_71c77eb2_28964cuda3std3__441_GLOBAL__N__49659dce_4_k_cu_71c77eb2_28966ignoreE
	.align		8
        /*0040*/ 	.dword	_ZN39_INTERNAL_49659dce_4_k_cu_71c77eb2_28964cuda3std3__419piecewise_constructE
	.align		8
        /*0048*/ 	.dword	_ZN39_INTERNAL_49659dce_4_k_cu_71c77eb2_28964cuda3std3__48in_placeE
	.align		8
        /*0050*/ 	.dword	_ZN39_INTERNAL_49659dce_4_k_cu_71c77eb2_28964cuda3std6ranges3__45__cpo4swapE
	.align		8
        /*0058*/ 	.dword	_ZN39_INTERNAL_49659dce_4_k_cu_71c77eb2_28964cuda3std6ranges3__45__cpo9iter_moveE
	.align		8
        /*0060*/ 	.dword	_ZN39_INTERNAL_49659dce_4_k_cu_71c77eb2_28964cute7productE
	.align		8
        /*0068*/ 	.dword	_ZN39_INTERNAL_49659dce_4_k_cu_71c77eb2_28964cute1_E
	.align		8
        /*0070*/ 	.dword	$str$24
	.align		8
        /*0078*/ 	.dword	$str$25


//--------------------- .text._ZN7cutlass13device_kernelINS_4fmha6kernel28FmhaKernelTmaWarpSpecializedINS1_10collective30FmhaMainloopTmaWarpSpecializedINS_6half_tEffN4cute5tupleIJNS7_1CILi128EEENS9_ILi64EEESA_EEENS8_IJiNS9_ILi1EEENS8_IJiiEEEEEESF_SF_NS4_12CausalFusionEJEEENS4_15FmhaFwdEpilogueIS6_fNS8_IJSB_SA_SB_EEEEENS2_23IndividualTileSchedulerEJEEEEEvNT_6ParamsE --------------------------
	.section	.text._ZN7cutlass13device_kernelINS_4fmha6kernel28FmhaKernelTmaWarpSpecializedINS1_10collective30FmhaMainloopTmaWarpSpecializedINS_6half_tEffN4cute5tupleIJNS7_1CILi128EEENS9_ILi64EEESA_EEENS8_IJiNS9_ILi1EEENS8_IJiiEEEEEESF_SF_NS4_12CausalFusionEJEEENS4_15FmhaFwdEpilogueIS6_fNS8_IJSB_SA_SB_EEEEENS2_23IndividualTileSchedulerEJEEEEEvNT_6ParamsE,"ax",@progbits
	.align	128
.text._ZN7cutlass13device_kernelINS_4fmha6kernel28FmhaKernelTmaWarpSpecializedINS1_10collective30FmhaMainloopTmaWarpSpecializedINS_6half_tEffN4cute5tupleIJNS7_1CILi128EEENS9_ILi64EEESA_EEENS8_IJiNS9_ILi1EEENS8_IJiiEEEEEESF_SF_NS4_12CausalFusionEJEEENS4_15FmhaFwdEpilogueIS6_fNS8_IJSB_SA_SB_EEEEENS2_23IndividualTileSchedulerEJEEEEEvNT_6ParamsE:
        .type           _ZN7cutlass13device_kernelINS_4fmha6kernel28FmhaKernelTmaWarpSpecializedINS1_10collective30FmhaMainloopTmaWarpSpecializedINS_6half_tEffN4cute5tupleIJNS7_1CILi128EEENS9_ILi64EEESA_EEENS8_IJiNS9_ILi1EEENS8_IJiiEEEEEESF_SF_NS4_12CausalFusionEJEEENS4_15FmhaFwdEpilogueIS6_fNS8_IJSB_SA_SB_EEEEENS2_23IndividualTileSchedulerEJEEEEEvNT_6ParamsE,@function
        .size           _ZN7cutlass13device_kernelINS_4fmha6kernel28FmhaKernelTmaWarpSpecializedINS1_10collective30FmhaMainloopTmaWarpSpecializedINS_6half_tEffN4cute5tupleIJNS7_1CILi128EEENS9_ILi64EEESA_EEENS8_IJiNS9_ILi1EEENS8_IJiiEEEEEESF_SF_NS4_12CausalFusionEJEEENS4_15FmhaFwdEpilogueIS6_fNS8_IJSB_SA_SB_EEEEENS2_23IndividualTileSchedulerEJEEEEEvNT_6ParamsE,(.L_x_123 - _ZN7cutlass13device_kernelINS_4fmha6kernel28FmhaKernelTmaWarpSpecializedINS1_10collective30FmhaMainloopTmaWarpSpecializedINS_6half_tEffN4cute5tupleIJNS7_1CILi128EEENS9_ILi64EEESA_EEENS8_IJiNS9_ILi1EEENS8_IJiiEEEEEESF_SF_NS4_12CausalFusionEJEEENS4_15FmhaFwdEpilogueIS6_fNS8_IJSB_SA_SB_EEEEENS2_23IndividualTileSchedulerEJEEEEEvNT_6ParamsE)
        .other          _ZN7cutlass13device_kernelINS_4fmha6kernel28FmhaKernelTmaWarpSpecializedINS1_10collective30FmhaMainloopTmaWarpSpecializedINS_6half_tEffN4cute5tupleIJNS7_1CILi128EEENS9_ILi64EEESA_EEENS8_IJiNS9_ILi1EEENS8_IJiiEEEEEESF_SF_NS4_12CausalFusionEJEEENS4_15FmhaFwdEpilogueIS6_fNS8_IJSB_SA_SB_EEEEENS2_23IndividualTileSchedulerEJEEEEEvNT_6ParamsE,@"STO_CUDA_ENTRY STV_DEFAULT"
_ZN7cutlass13device_kernelINS_4fmha6kernel28FmhaKernelTmaWarpSpecializedINS1_10collective30FmhaMainloopTmaWarpSpecializedINS_6half_tEffN4cute5tupleIJNS7_1CILi128EEENS9_ILi64EEESA_EEENS8_IJiNS9_ILi1EEENS8_IJiiEEEEEESF_SF_NS4_12CausalFusionEJEEENS4_15FmhaFwdEpilogueIS6_fNS8_IJSB_SA_SB_EEEEENS2_23IndividualTileSchedulerEJEEEEEvNT_6ParamsE:
[----:B------:R-:W1:Y:S01]  /*0000*/  LDC R1, c[0x0][0x28] ;  /* 0x00000a00ff017b82 */ /* 0x000e620000000800 */
[----:B------:R-:W2:Y:S01]  /*0010*/  S2R R0, SR_TID.X ;  /* 0x0000000000007919 */ /* 0x000ea20000002100 */
[----:B------:R-:W-:Y:S01]  /*0020*/  ELECT P1, URZ, PT ;  /* 0x00000000003f782f */ /* 0x000fe20003820000 */
[----:B------:R-:W-:Y:S01]  /*0030*/  BSSY B0, `(.L_x_0) ;  /* 0x0000017000007945 */ /* 0x000fe20003800000 */
[----:B--2---:R-:W-:-:S05]  /*0040*/  SHF.R.U32.HI R2, RZ, 0x5, R0 ;  /* 0x00000005ff027819 */ /* 0x004fca0000011600 */
[----:B------:R-:W2:Y:S02]  /*0050*/  SHFL.IDX PT, R3, R2, RZ, 0x1f ;  /* 0x00001fff02037589 */ /* 0x000ea400000e0000 */
[----:B--2---:R-:W-:Y:S02]  /*0060*/  R2UR UR4, R3 ;  /* 0x00000000030472ca */ /* 0x004fe400000e0000 */
[----:B------:R-:W-:-:S06]  /*0070*/  SHF.R.U32.HI R3, RZ, 0x7, R0 ;  /* 0x00000007ff037819 */ /* 0x000fcc0000011600 */
[----:B------:R-:W2:Y:S05]  /*0080*/  SHFL.IDX PT, R3, R3, RZ, 0x1f ;  /* 0x00001fff03037589 */ /* 0x000eaa00000e0000 */
[----:B------:R-:W-:Y:S02]  /*0090*/  USHF.R.S32.HI UR5, URZ, 0x1f, UR4 ;  /* 0x0000001f3f057899 */ /* 0x000fe40008011404 */
[----:B------:R-:W-:Y:S02]  /*00a0*/  ISETP.NE.OR P0, PT, RZ, UR4, !P1 ;  /* 0x00000004ff007c0c */ /* 0x000fe4000cf05670 */
[----:B------:R-:W-:-:S04]  /*00b0*/  ULEA.HI UR5, UR5, UR4, URZ, 0x2 ;  /* 0x0000000405057291 */ /* 0x000fc8000f8f103f */
[----:B------:R-:W-:-:S04]  /*00c0*/  ULOP3.LUT UR5, UR5, 0xfffffffc, URZ, 0xc0, !UPT ;  /* 0xfffffffc05057892 */ /* 0x000fc8000f8ec03f */
[----:B------:R-:W-:-:S03]  /*00d0*/  UIADD3 UR4, UR4, -UR5, URZ ;  /* 0x8000000504047290 */ /* 0x000fc6000fffe03f */
[----:B-1----:R-:W-:Y:S09]  /*00e0*/  @P0 BRA `(.L_x_1) ;  /* 0x00000000002c0947 */ /* 0x002ff20003800000 */
[----:B------:R-:W-:Y:S02]  /*00f0*/  ULDC.64 UR6, c[0x0][0x198] ;  /* 0x0000660000067ab9 */ /* 0x000fe40000000a00 */
[----:B------:R-:W-:Y:S02]  /*0100*/  UIADD3 UR8, UP0, UR6, 0xf0, URZ ;  /* 0x000000f006087890 */ /* 0x000fe4000ff1e03f */
[----:B------:R-:W-:Y:S02]  /*0110*/  UIADD3 UR10, UP1, UR6, 0x1f0, URZ ;  /* 0x000001f0060a7890 */ /* 0x000fe4000ff3e03f */
[----:B------:R-:W-:Y:S02]  /*0120*/  UIADD3 UR6, UP2, UR6, 0x2f0, URZ ;  /* 0x000002f006067890 */ /* 0x000fe4000ff5e03f */
[----:B------:R-:W-:Y:S02]  /*0130*/  UIADD3.X UR9, URZ, UR7, URZ, UP0, !UPT ;  /* 0x000000073f097290 */ /* 0x000fe400087fe43f */
[----:B------:R-:W-:-:S02]  /*0140*/  UIADD3.X UR11, URZ, UR7, URZ, UP1, !UPT ;  /* 0x000000073f0b7290 */ /* 0x000fc40008ffe43f */
[----:B------:R-:W-:-:S05]  /*0150*/  UIADD3.X UR7, URZ, UR7, URZ, UP2, !UPT ;  /* 0x000000073f077290 */ /* 0x000fca00097fe43f */
[----:B------:R1:W-:Y:S02]  /*0160*/  UTMACCTL.PF [UR8] ;  /* 0x00000000080079b9 */ /* 0x0003e40008040000 */
[----:B------:R1:W-:Y:S02]  /*0170*/  UTMACCTL.PF [UR10] ;  /* 0x000000000a0079b9 */ /* 0x0003e40008040000 */
[----:B------:R1:W-:Y:S02]  /*0180*/  UTMACCTL.PF [UR6] ;  /* 0x00000000060079b9 */ /* 0x0003e40008040000 */
[----:B-1----:R-:W-:Y:S01]  /*0190*/  NOP ;  /* 0x0000000000007918 */ /* 0x002fe20000000000 */
.L_x_1:
[----:B------:R-:W-:Y:S05]  /*01a0*/  BSYNC B0 ;  /* 0x0000000000007941 */ /* 0x000fea0003800000 */
.L_x_0:
[----:B------:R-:W1:Y:S01]  /*01b0*/  SHFL.IDX PT, R4, R2, RZ, 0x1f ;  /* 0x00001fff02047589 */ /* 0x000e6200000e0000 */
[----:B--2---:R-:W-:Y:S01]  /*01c0*/  R2UR UR36, R3 ;  /* 0x00000000032472ca */ /* 0x004fe200000e0000 */
[----:B------:R-:W-:-:S12]  /*01d0*/  UISETP.NE.AND UP0, UPT, UR4, 0x1, UPT ;  /* 0x000000010400788c */ /* 0x000fd8000bf05270 */
[----:B------:R-:W-:Y:S02]  /*01e0*/  UIADD3 UR7, UR36, -0x1, URZ ;  /* 0xffffffff24077890 */ /* 0x000fe4000fffe03f */
[----:B------:R-:W-:Y:S02]  /*01f0*/  UISETP.EQ.AND UP0, UPT, UR36, URZ, !UP0 ;  /* 0x0000003f2400728c */ /* 0x000fe4000c702270 */
[----:B------:R-:W-:Y:S02]  /*0200*/  UISETP.GE.U32.AND UP1, UPT, UR7, 0x4, UPT ;  /* 0x000000040700788c */ /* 0x000fe4000bf26070 */
[----:B------:R-:W-:Y:S01]  /*0210*/  USEL UR5, URZ, 0x1, !UP0 ;  /* 0x000000013f057887 */ /* 0x000fe2000c000000 */
[----:B-1----:R-:W-:-:S03]  /*0220*/  ISETP.NE.AND P0, PT, R4, RZ, PT ;  /* 0x000000ff0400720c */ /* 0x002fc60003f05270 */
[----:B------:R-:W-:-:S10]  /*0230*/  USEL UR5, UR5, 0x2, UP1 ;  /* 0x0000000205057887 */ /* 0x000fd40008800000 */
[----:B------:R-:W-:Y:S05]  /*0240*/  @P0 BRA `(.L_x_2) ;  /* 0x0000000000480947 */ /* 0x000fea0003800000 */
[----:B------:R-:W1:Y:S01]  /*0250*/  S2UR UR8, SR_CgaCtaId ;  /* 0x00000000000879c3 */ /* 0x000e620000008800 */
[----:B------:R-:W-:Y:S01]  /*0260*/  UMOV UR6, 0x400 ;  /* 0x0000040000067882 */ /* 0x000fe20000000000 */
[----:B------:R-:W-:Y:S01]  /*0270*/  UMOV UR9, 0x1 ;  /* 0x0000000100097882 */ /* 0x000fe20000000000 */
[----:B------:R-:W-:Y:S01]  /*0280*/  UMOV UR10, 0x80 ;  /* 0x00000080000a7882 */ /* 0x000fe20000000000 */
[----:B------:R-:W-:Y:S01]  /*0290*/  ELECT P0, URZ, PT ;  /* 0x00000000003f782f */ /* 0x000fe20003800000 */
[----:B------:R-:W-:-:S04]  /*02a0*/  UIADD3 UR10, -UR10, 0x100000, URZ ;  /* 0x001000000a0a7890 */ /* 0x000fc8000fffe13f */
[----:B------:R-:W-:Y:S02]  /*02b0*/  USHF.L.U32 UR11, UR10, 0xb, URZ ;  /* 0x0000000b0a0b7899 */ /* 0x000fe4000800063f */
[----:B------:R-:W-:Y:S02]  /*02c0*/  USHF.L.U32 UR10, UR10, 0x1, URZ ;  /* 0x000000010a0a7899 */ /* 0x000fe4000800063f */
[----:B-1----:R-:W-:Y:S02]  /*02d0*/  ULEA UR6, UR8, UR6, 0x18 ;  /* 0x0000000608067291 */ /* 0x002fe4000f8ec03f */
[----:B------:R-:W-:-:S04]  /*02e0*/  UIADD3 UR8, -UR9, 0x100000, URZ ;  /* 0x0010000009087890 */ /* 0x000fc8000fffe13f */
[----:B------:R-:W-:Y:S02]  /*02f0*/  USHF.L.U32 UR9, UR8, 0xb, URZ ;  /* 0x0000000b08097899 */ /* 0x000fe4000800063f */
[----:B------:R-:W-:Y:S01]  /*0300*/  USHF.L.U32 UR8, UR8, 0x1, URZ ;  /* 0x0000000108087899 */ /* 0x000fe2000800063f */
[----:B------:R-:W1:Y:S11]  /*0310*/  FENCE.VIEW.ASYNC.S ;  /* 0x00000000000073c6 */ /* 0x000e760000000000 */
[----:B-1----:R1:W2:Y:S01]  /*0320*/  SYNCS.EXCH.64 URZ, [UR6+0x1c050], UR8 ;  /* 0x01c05008063f75b2 */ /* 0x0022a20008000100 */
[----:B------:R1:W3:Y:S01]  /*0330*/  SYNCS.EXCH.64 URZ, [UR6+0x1c060], UR10 ;  /* 0x01c0600a063f75b2 */ /* 0x0002e20008000100 */
[----:B------:R1:W4:Y:S01]  /*0340*/  SYNCS.EXCH.64 URZ, [UR6+0x1c058], UR8 ;  /* 0x01c05808063f75b2 */ /* 0x0003220008000100 */
[----:B------:R1:W1:Y:S01]  /*0350*/  SYNCS.EXCH.64 URZ, [UR6+0x1c068], UR10 ;  /* 0x01c0680a063f75b2 */ /* 0x0002620008000100 */
[----:B------:R-:W-:Y:S01]  /*0360*/  NOP ;  /* 0x0000000000007918 */ /* 0x000fe20000000000 */
.L_x_2:
[----:B------:R-:W5:Y:S01]  /*0370*/  SHFL.IDX PT, R3, R2, RZ, 0x1f ;  /* 0x00001fff02037589 */ /* 0x000f6200000e0000 */
[----:B------:R-:W-:Y:S01]  /*0380*/  NOP ;  /* 0x0000000000007918 */ /* 0x000fe20000000000 */
[----:B-----5:R-:W-:-:S13]  /*0390*/  ISETP.NE.AND P0, PT, R3, RZ, PT ;  /* 0x000000ff0300720c */ /* 0x020fda0003f05270 */
[----:B------:R-:W-:Y:S05]  /*03a0*/  @P0 BRA `(.L_x_3) ;  /* 0x0000000000600947 */ /* 0x000fea0003800000 */
[----:B-1----:R-:W1:Y:S01]  /*03b0*/  S2UR UR8, SR_CgaCtaId ;  /* 0x00000000000879c3 */ /* 0x002e620000008800 */
[----:B------:R-:W-:Y:S01]  /*03c0*/  UMOV UR6, 0x400 ;  /* 0x0000040000067882 */ /* 0x000fe20000000000 */
[----:B------:R-:W-:Y:S01]  /*03d0*/  UMOV UR10, 0x1 ;  /* 0x00000001000a7882 */ /* 0x000fe20000000000 */
[----:B------:R-:W-:Y:S01]  /*03e0*/  UMOV UR9, 0x100 ;  /* 0x0000010000097882 */ /* 0x000fe20000000000 */
[----:B------:R-:W-:-:S04]  /*03f0*/  UIADD3 UR10, -UR10, 0x100000, URZ ;  /* 0x001000000a0a7890 */ /* 0x000fc8000fffe13f */
[----:B------:R-:W-:Y:S02]  /*0400*/  USHF.L.U32 UR11, UR10, 0xb, URZ ;  /* 0x0000000b0a0b7899 */ /* 0x000fe4000800063f */
[----:B------:R-:W-:Y:S01]  /*0410*/  USHF.L.U32 UR10, UR10, 0x1, URZ ;  /* 0x000000010a0a7899 */ /* 0x000fe2000800063f */
[----:B------:R-:W-:Y:S01]  /*0420*/  ELECT P0, URZ, PT ;  /* 0x00000000003f782f */ /* 0x000fe20003800000 */
[----:B-1----:R-:W-:Y:S02]  /*0430*/  ULEA UR6, UR8, UR6, 0x18 ;  /* 0x0000000608067291 */ /* 0x002fe4000f8ec03f */
[----:B------:R-:W-:-:S04]  /*0440*/  UIADD3 UR8, -UR9, 0x100000, URZ ;  /* 0x0010000009087890 */ /* 0x000fc8000fffe13f */
[----:B------:R-:W-:Y:S02]  /*0450*/  USHF.L.U32 UR9, UR8, 0xb, URZ ;  /* 0x0000000b08097899 */ /* 0x000fe4000800063f */
[----:B------:R-:W-:Y:S01]  /*0460*/  USHF.L.U32 UR8, UR8, 0x1, URZ ;  /* 0x0000000108087899 */ /* 0x000fe2000800063f */
[----:B------:R-:W1:Y:S03]  /*0470*/  FENCE.VIEW.ASYNC.S ;  /* 0x00000000000073c6 */ /* 0x000e660000000000 */
[----:B-1----:R1:W1:Y:S08]  /*0480*/  SYNCS.EXCH.64 URZ, [UR6+0x1c000], UR10 ;  /* 0x01c0000a063f75b2 */ /* 0x0022700008000100 */
[----:B------:R1:W1:Y:S01]  /*0490*/  SYNCS.EXCH.64 URZ, [UR6+0x1c028], UR8 ;  /* 0x01c02808063f75b2 */ /* 0x0002620008000100 */
        /* <DEDUP_REMOVED lines=8> */
[----:B------:R-:W-:Y:S01]  /*0520*/  NOP ;  /* 0x0000000000007918 */ /* 0x000fe20000000000 */
.L_x_3:
        /* <DEDUP_REMOVED lines=21> */
[----:B------:R-:W-:Y:S01]  /*0680*/  NOP ;  /* 0x0000000000007918 */ /* 0x000fe20000000000 */
.L_x_4:
[----:B------:R-:W5:Y:S01]  /*0690*/  SHFL.IDX PT, R3, R2, RZ, 0x1f ;  /* 0x00001fff02037589 */ /* 0x000f6200000e0000 */
[----:B------:R-:W-:Y:S01]  /*06a0*/  ELECT P0, URZ, PT ;  /* 0x00000000003f782f */ /* 0x000fe20003800000 */
[----:B------:R-:W-:Y:S01]  /*06b0*/  NOP ;  /* 0x0000000000007918 */ /* 0x000fe20000000000 */
[----:B-1----:R-:W-:Y:S02]  /*06c0*/  UMOV UR8, 0x80 ;  /* 0x0000008000087882 */ /* 0x002fe40000000000 */
[C---:B-----5:R-:W-:Y:S02]  /*06d0*/  ISETP.NE.OR P0, PT, R3.reuse, RZ, !P0 ;  /* 0x000000ff0300720c */ /* 0x060fe40004705670 */
[----:B------:R-:W-:-:S11]  /*06e0*/  ISETP.NE.AND P2, PT, R3, RZ, PT ;  /* 0x000000ff0300720c */ /* 0x000fd60003f45270 */
[----:B------:R-:W-:Y:S01]  /*06f0*/  VOTEU.ALL UP0, P0 ;  /* 0x00000000003f7886 */ /* 0x000fe20000000000 */
[----:B------:R-:W-:Y:S01]  /*0700*/  VOTEU.ALL UP2, P0 ;  /* 0x00000000003f7886 */ /* 0x000fe20000040000 */
[----:B------:R-:W-:Y:S01]  /*0710*/  VOTEU.ALL UP3, P0 ;  /* 0x00000000003f7886 */ /* 0x000fe20000060000 */
[----:B------:R-:W-:Y:S02]  /*0720*/  VOTEU.ALL UP4, P0 ;  /* 0x00000000003f7886 */ /* 0x000fe40000080000 */
[----:B------:R-:W1:Y:S01]  /*0730*/  @!UP0 S2UR UR10, SR_CgaCtaId ;  /* 0x00000000000a89c3 */ /* 0x000e620000008800 */
[----:B------:R-:W-:Y:S01]  /*0740*/  @!UP0 UMOV UR6, 0x400 ;  /* 0x0000040000068882 */ /* 0x000fe20000000000 */
[----:B------:R-:W-:-:S04]  /*0750*/  @!UP0 UIADD3 UR8, -UR8, 0x100000, URZ ;  /* 0x0010000008088890 */ /* 0x000fc8000fffe13f */
[----:B------:R-:W-:Y:S02]  /*0760*/  @!UP0 USHF.L.U32 UR9, UR8, 0xb, URZ ;  /* 0x0000000b08098899 */ /* 0x000fe4000800063f */
[----:B------:R-:W-:Y:S02]  /*0770*/  @!UP0 USHF.L.U32 UR8, UR8, 0x1, URZ ;  /* 0x0000000108088899 */ /* 0x000fe4000800063f */
[----:B-1----:R-:W-:Y:S01]  /*0780*/  @!UP0 ULEA UR6, UR10, UR6, 0x18 ;  /* 0x000000060a068291 */ /* 0x002fe2000f8ec03f */
[----:B------:R-:W-:Y:S01]  /*0790*/  VOTEU.ALL UP0, P0 ;  /* 0x00000000003f7886 */ /* 0x000fe20000000000 */
[----:B------:R-:W1:Y:S10]  /*07a0*/  FENCE.VIEW.ASYNC.S ;  /* 0x00000000000073c6 */ /* 0x000e740000000000 */
[----:B-1----:R1:W1:Y:S01]  /*07b0*/  @!UP0 SYNCS.EXCH.64 URZ, [UR6+0x1c090], UR8 ;  /* 0x01c09008063f85b2 */ /* 0x0022620008000100 */
[----:B------:R1:W1:Y:S01]  /*07c0*/  @!UP2 SYNCS.EXCH.64 URZ, [UR6+0x1c098], UR8 ;  /* 0x01c09808063fa5b2 */ /* 0x0002620008000100 */
[----:B------:R1:W1:Y:S01]  /*07d0*/  @!UP3 SYNCS.EXCH.64 URZ, [UR6+0x1c0a0], UR8 ;  /* 0x01c0a008063fb5b2 */ /* 0x0002620008000100 */
[----:B------:R1:W1:Y:S01]  /*07e0*/  @!UP4 SYNCS.EXCH.64 URZ, [UR6+0x1c0a8], UR8 ;  /* 0x01c0a808063fc5b2 */ /* 0x0002620008000100 */
[----:B------:R-:W-:Y:S01]  /*07f0*/  NOP ;  /* 0x0000000000007918 */ /* 0x000fe20000000000 */
[----:B------:R-:W-:Y:S05]  /*0800*/  @P2 BRA `(.L_x_5) ;  /* 0x0000000000582947 */ /* 0x000fea0003800000 */
[----:B-1----:R-:W1:Y:S01]  /*0810*/  S2UR UR8, SR_CgaCtaId ;  /* 0x00000000000879c3 */ /* 0x002e620000008800 */
        /* <DEDUP_REMOVED lines=12> */
[----:B-1----:R1:W1:Y:S01]  /*08e0*/  SYNCS.EXCH.64 URZ, [UR6+0x1c0c0], UR8 ;  /* 0x01c0c008063f75b2 */ /* 0x0022620008000100 */
        /* <DEDUP_REMOVED lines=8> */
.L_x_5:
[----:B------:R-:W-:Y:S01]  /*0970*/  ISETP.NE.AND P0, PT, RZ, UR36, PT ;  /* 0x00000024ff007c0c */ /* 0x000fe2000bf05270 */
[----:B------:R-:W-:Y:S01]  /*0980*/  NOP ;  /* 0x0000000000007918 */ /* 0x000fe20000000000 */
[----:B------:R-:W-:Y:S01]  /*0990*/  MOV R2, UR4 ;  /* 0x0000000400027c02 */ /* 0x000fe20008000f00 */
[----:B-1234-:R-:W-:Y:S03]  /*09a0*/  BAR.SYNC.DEFER_BLOCKING 0x0 ;  /* 0x0000000000007b1d */ /* 0x01efe60000010000 */
[----:B------:R-:W-:-:S07]  /*09b0*/  ISETP.EQ.AND P2, PT, R2, 0x1, P1 ;  /* 0x000000010200780c */ /* 0x000fce0000f42270 */
[----:B------:R-:W-:Y:S06]  /*09c0*/  @!P0 BRA `(.L_x_6) ;  /* 0x0000007800b48947 */ /* 0x000fec0003800000 */
[----:B------:R-:W-:-:S06]  /*09d0*/  UISETP.GT.U32.AND UP0, UPT, UR7, 0x3, UPT ;  /* 0x000000030700788c */ /* 0x000fcc000bf04070 */
[----:B------:R-:W-:-:S13]  /*09e0*/  PLOP3.LUT P0, PT, PT, PT, UP0, 0x80, 0x0 ;  /* 0x000000000000781c */ /* 0x000fda0003f0f008 */
[----:B------:R-:W-:Y:S05]  /*09f0*/  @P0 EXIT ;  /* 0x000000000000094d */ /* 0x000fea0003800000 */
.L_x_7:
[----:B------:R-:W-:-:S08]  /*0a00*/  NOP ;  /* 0x0000000000007918 */ /* 0x000fd00000000000 */
[----:B------:R-:W1:Y:S02]  /*0a10*/  USETMAXREG.TRY_ALLOC.CTAPOOL UP0, 0xf0 ;  /* 0x000000f0000079c8 */ /* 0x000e640008000600 */
[----:B-1----:R-:W-:-:S13]  /*0a20*/  PLOP3.LUT P0, PT, PT, PT, UP0, 0x80, 0x0 ;  /* 0x000000000000781c */ /* 0x002fda0003f0f008 */
[----:B------:R-:W-:Y:S05]  /*0a30*/  @!P0 BRA `(.L_x_7) ;  /* 0xfffffffc00f08947 */ /* 0x000fea000383ffff */
[----:B------:R-:W-:Y:S01]  /*0a40*/  UISETP.NE.AND UP0, UPT, UR36, 0x1, UPT ;  /* 0x000000012400788c */ /* 0x000fe2000bf05270 */
[----:B------:R-:W1:Y:S01]  /*0a50*/  S2UR UR8, SR_CTAID.X ;  /* 0x00000000000879c3 */ /* 0x000e620000002500 */
[----:B------:R-:W-:Y:S01]  /*0a60*/  UMOV UR4, URZ ;  /* 0x0000003f00047c82 */ /* 0x000fe20008000000 */
[----:B------:R-:W-:-:S03]  /*0a70*/  UMOV UR6, URZ ;  /* 0x0000003f00067c82 */ /* 0x000fc60008000000 */
[----:B------:R-:W-:-:S13]  /*0a80*/  PLOP3.LUT P0, PT, PT, PT, UP0, 0x80, 0x0 ;  /* 0x000000000000781c */ /* 0x000fda0003f0f008 */
[----:B------:R-:W-:Y:S05]  /*0a90*/  @!P0 BRA `(.L_x_8) ;  /* 0x00000000003c8947 */ /* 0x000fea0003800000 */
[----:B------:R-:W-:Y:S01]  /*0aa0*/  UISETP.NE.AND UP0, UPT, UR36, 0x2, UPT ;  /* 0x000000022400788c */ /* 0x000fe2000bf05270 */
[----:B------:R-:W-:-:S05]  /*0ab0*/  UMOV UR6, 0x1 ;  /* 0x0000000100067882 */ /* 0x000fca0000000000 */
[----:B------:R-:W-:-:S13]  /*0ac0*/  PLOP3.LUT P1, PT, PT, PT, UP0, 0x80, 0x0 ;  /* 0x000000000000781c */ /* 0x000fda0003f2f008 */
[----:B------:R-:W-:Y:S05]  /*0ad0*/  @!P1 BRA `(.L_x_8) ;  /* 0x00000000002c9947 */ /* 0x000fea0003800000 */
[----:B------:R-:W-:-:S06]  /*0ae0*/  UISETP.NE.AND UP0, UPT, UR36, 0x3, UPT ;  /* 0x000000032400788c */ /* 0x000fcc000bf05270 */
[----:B------:R-:W-:-:S13]  /*0af0*/  PLOP3.LUT P1, PT, PT, PT, UP0, 0x80, 0x0 ;  /* 0x000000000000781c */ /* 0x000fda0003f2f008 */
[----:B------:R-:W-:Y:S05]  /*0b00*/  @!P1 BRA `(.L_x_9) ;  /* 0x0000000000189947 */ /* 0x000fea0003800000 */
[----:B------:R-:W-:-:S11]  /*0b10*/  UISETP.NE.AND UP0, UPT, UR36, 0x4, UPT ;  /* 0x000000042400788c */ /* 0x000fd6000bf05270 */
[----:B------:R-:W-:Y:S01]  /*0b20*/  @!UP0 UMOV UR4, 0x1 ;  /* 0x0000000100048882 */ /* 0x000fe20000000000 */
[----:B------:R-:W-:Y:S01]  /*0b30*/  @!UP0 UMOV UR6, 0x1 ;  /* 0x0000000100068882 */ /* 0x000fe20000000000 */
[----:B------:R-:W-:Y:S01]  /*0b40*/  @UP0 UMOV UR4, URZ ;  /* 0x0000003f00040c82 */ /* 0x000fe20008000000 */
[----:B------:R-:W-:Y:S01]  /*0b50*/  @UP0 UMOV UR6, URZ ;  /* 0x0000003f00060c82 */ /* 0x000fe20008000000 */
[----:B------:R-:W-:Y:S05]  /*0b60*/  BRA `(.L_x_8) ;  /* 0x0000000000087947 */ /* 0x000fea0003800000 */
.L_x_9:
[----:B------:R-:W-:Y:S01]  /*0b70*/  UMOV UR4, 0x1 ;  /* 0x0000000100047882 */ /* 0x000fe20000000000 */
[----:B------:R-:W-:-:S05]  /*0b80*/  UMOV UR6, URZ ;  /* 0x0000003f00067c82 */ /* 0x000fca0008000000 */
.L_x_8:
[----:B------:R-:W-:Y:S05]  /*0b90*/  @!P0 BRA `(.L_x_10) ;  /* 0x0000000000408947 */ /* 0x000fea0003800000 */
[----:B------:R-:W-:-:S06]  /*0ba0*/  UISETP.NE.AND UP0, UPT, UR36, 0x2, UPT ;  /* 0x000000022400788c */ /* 0x000fcc000bf05270 */
[----:B------:R-:W-:-:S13]  /*0bb0*/  PLOP3.LUT P0, PT, PT, PT, UP0, 0x80, 0x0 ;  /* 0x000000000000781c */ /* 0x000fda0003f0f008 */
[----:B------:R-:W-:Y:S05]  /*0bc0*/  @!P0 BRA `(.L_x_11) ;  /* 0x00000000002c8947 */ /* 0x000fea0003800000 */
[----:B------:R-:W-:-:S06]  /*0bd0*/  UISETP.NE.AND UP0, UPT, UR36, 0x3, UPT ;  /* 0x000000032400788c */ /* 0x000fcc000bf05270 */
[----:B------:R-:W-:-:S13]  /*0be0*/  PLOP3.LUT P0, PT, PT, PT, UP0, 0x80, 0x0 ;  /* 0x000000000000781c */ /* 0x000fda0003f0f008 */
[----:B------:R-:W-:Y:S05]  /*0bf0*/  @!P0 BRA `(.L_x_12) ;  /* 0x0000000000188947 */ /* 0x000fea0003800000 */
[----:B------:R-:W-:Y:S01]  /*0c00*/  UISETP.NE.AND UP0, UPT, UR36, 0x4, UPT ;  /* 0x000000042400788c */ /* 0x000fe2000bf05270 */
[----:B-1----:R-:W-:-:S05]  /*0c10*/  UMOV UR37, UR8 ;  /* 0x0000000800257c82 */ /* 0x002fca0008000000 */
[----:B------:R-:W-:-:S13]  /*0c20*/  PLOP3.LUT P0, PT, PT, PT, UP0, 0x80, 0x0 ;  /* 0x000000000000781c */ /* 0x000fda0003f0f008 */
[----:B------:R-:W-:Y:S05]  /*0c30*/  @P0 BRA `(.L_x_13) ;  /* 0x00000000001c0947 */ /* 0x000fea0003800000 */
[----:B------:R-:W-:Y:S01]  /*0c40*/  ULEA UR37, UR8, 0x3, 0x1 ;  /* 0x0000000308257891 */ /* 0x000fe2000f8e083f */
[----:B------:R-:W-:Y:S11]  /*0c50*/  BRA `(.L_x_13) ;  /* 0x0000000000147947 */ /* 0x000ff60003800000 */
.L_x_12:
[----:B-1----:R-:W-:Y:S01]  /*0c60*/  ULEA UR37, UR8, 0x2, 0x1 ;  /* 0x0000000208257891 */ /* 0x002fe2000f8e083f */
[----:B------:R-:W-:Y:S11]  /*0c70*/  BRA `(.L_x_13) ;  /* 0x00000000000c7947 */ /* 0x000ff60003800000 */
.L_x_11:
[----:B-1----:R-:W-:Y:S01]  /*0c80*/  ULEA UR37, UR8, 0x1, 0x1 ;  /* 0x0000000108257891 */ /* 0x002fe2000f8e083f */
[----:B------:R-:W-:Y:S11]  /*0c90*/  BRA `(.L_x_13) ;  /* 0x0000000000047947 */ /* 0x000ff60003800000 */
.L_x_10:
[----:B-1----:R-:W-:-:S12]  /*0ca0*/  USHF.L.U32 UR37, UR8, 0x1, URZ ;  /* 0x0000000108257899 */ /* 0x002fd8000800063f */
.L_x_13:
[----:B------:R-:W1:Y:S01]  /*0cb0*/  LDC R2, c[0x0][0x28c] ;  /* 0x0000a300ff027b82 */ /* 0x000e620000000800 */
[----:B------:R-:W-:Y:S02]  /*0cc0*/  ULOP3.LUT UR9, UR5, 0x1, URZ, 0xfc, !UPT ;  /* 0x0000000105097892 */ /* 0x000fe4000f8efc3f */
[----:B------:R-:W-:Y:S02]  /*0cd0*/  ULEA UR8, UR8, 0xbf, 0x7 ;  /* 0x000000bf08087891 */ /* 0x000fe4000f8e383f */
[----:B------:R-:W-:Y:S02]  /*0ce0*/  UISETP.NE.AND UP0, UPT, UR9, 0x3, UPT ;  /* 0x000000030900788c */ /* 0x000fe4000bf05270 */
[----:B------:R-:W-:-:S04]  /*0cf0*/  USHF.R.U32.HI UR8, URZ, 0x6, UR8 ;  /* 0x000000063f087899 */ /* 0x000fc80008011608 */
[----:B------:R-:W-:Y:S02]  /*0d00*/  PLOP3.LUT P0, PT, PT, PT, UP0, 0x80, 0x0 ;  /* 0x000000000000781c */ /* 0x000fe40003f0f008 */
[----:B-1----:R-:W-:-:S04]  /*0d10*/  IADD3 R2, R2, 0x3f, RZ ;  /* 0x0000003f02027810 */ /* 0x002fc80007ffe0ff */
[----:B------:R-:W-:-:S04]  /*0d20*/  SHF.R.S32.HI R3, RZ, 0x1f, R2 ;  /* 0x0000001fff037819 */ /* 0x000fc80000011402 */
[----:B------:R-:W-:-:S04]  /*0d30*/  LEA.HI R3, R3, R2, RZ, 0x6 ;  /* 0x0000000203037211 */ /* 0x000fc800078f30ff */
[----:B------:R-:W-:-:S04]  /*0d40*/  SHF.R.S32.HI R3, RZ, 0x6, R3 ;  /* 0x00000006ff037819 */ /* 0x000fc80000011403 */
[----:B------:R-:W-:Y:S01]  /*0d50*/  VIMNMX R3, R3, UR8, PT ;  /* 0x0000000803037c48 */ /* 0x000fe2000bfe0100 */
[----:B------:R-:W-:Y:S06]  /*0d60*/  @!P0 BRA `(.L_x_14) ;  /* 0x0000000000048947 */ /* 0x000fec0003800000 */
[----:B------:R-:W-:Y:S01]  /*0d70*/  BPT.TRAP 0x1 ;  /* 0x000000040000795c */ /* 0x000fe20000300000 */
.L_x_14:
[----:B------:R-:W1:Y:S01]  /*0d80*/  S2UR UR8, SR_CgaCtaId ;  /* 0x00000000000879c3 */ /* 0x000e620000008800 */
[----:B------:R-:W-:Y:S01]  /*0d90*/  UMOV UR38, 0x400 ;  /* 0x0000040000267882 */ /* 0x000fe20000000000 */
[----:B------:R-:W-:Y:S01]  /*0da0*/  IMAD.U32 R6, RZ, RZ, UR4 ;  /* 0x00000004ff067e24 */ /* 0x000fe2000f8e00ff */
[----:B------:R-:W-:Y:S02]  /*0db0*/  SHF.R.S32.HI R5, RZ, 0x1f, R0 ;  /* 0x0000001fff057819 */ /* 0x000fe40000011400 */
[----:B------:R-:W-:Y:S02]  /*0dc0*/  MOV R9, UR37 ;  /* 0x0000002500097c02 */ /* 0x000fe40008000f00 */
[----:B------:R-:W-:Y:S02]  /*0dd0*/  SHF.L.U32 R6, R6, 0x1f, RZ ;  /* 0x0000001f06067819 */ /* 0x000fe400000006ff */
[----:B------:R-:W-:-:S04]  /*0de0*/  LEA.HI R5, R5, R0, RZ, 0x7 ;  /* 0x0000000005057211 */ /* 0x000fc800078f38ff */
[----:B------:R-:W-:-:S04]  /*0df0*/  LOP3.LUT R5, R5, 0xffffff80, RZ, 0xc0, !PT ;  /* 0xffffff8005057812 */ /* 0x000fc800078ec0ff */
[----:B------:R-:W-:-:S04]  /*0e00*/  IADD3 R5, -R5, R0, RZ ;  /* 0x0000000005057210 */ /* 0x000fc80007ffe1ff */
[----:B------:R-:W-:Y:S01]  /*0e10*/  SHF.R.S32.HI R0, RZ, 0x1f, R5 ;  /* 0x0000001fff007819 */ /* 0x000fe20000011405 */
[----:B-1----:R-:W-:-:S03]  /*0e20*/  ULEA UR38, UR8, UR38, 0x18 ;  /* 0x0000002608267291 */ /* 0x002fc6000f8ec03f */
[CC--:B------:R-:W-:Y:S02]  /*0e30*/  LEA.HI R2, R0.reuse, R5.reuse, RZ, 0x2 ;  /* 0x0000000500027211 */ /* 0x0c0fe400078f10ff */
[----:B------:R-:W-:Y:S01]  /*0e40*/  LEA.HI R0, R0, R5, RZ, 0x5 ;  /* 0x0000000500007211 */ /* 0x000fe200078f28ff */
[----:B------:R-:W-:Y:S01]  /*0e50*/  ULEA UR8, UR6, UR38, 0x3 ;  /* 0x0000002606087291 */ /* 0x000fe2000f8e183f */
[--C-:B------:R-:W-:Y:S02]  /*0e60*/  SHF.R.S32.HI R4, RZ, 0x2, R2.reuse ;  /* 0x00000002ff047819 */ /* 0x100fe40000011402 */
[----:B------:R-:W-:Y:S02]  /*0e70*/  SHF.R.S32.HI R7, RZ, 0x1f, R2 ;  /* 0x0000001fff077819 */ /* 0x000fe40000011402 */
[----:B------:R-:W-:Y:S02]  /*0e80*/  LOP3.LUT R2, R2, 0x7ffffffc, RZ, 0xc0, !PT ;  /* 0x7ffffffc02027812 */ /* 0x000fe400078ec0ff */
[----:B------:R-:W-:-:S02]  /*0e90*/  LEA.HI R7, R7, R4, RZ, 0x3 ;  /* 0x0000000407077211 */ /* 0x000fc400078f18ff */
[----:B------:R-:W1:Y:S01]  /*0ea0*/  SYNCS.PHASECHK.TRANS64.TRYWAIT P1, [UR8+0x1c050], R6 ;  /* 0x01c05006ff0075a7 */ /* 0x000e620008020148 */
[----:B------:R-:W-:Y:S01]  /*0eb0*/  SHF.R.S32.HI R0, RZ, 0x5, R0 ;  /* 0x00000005ff007819 */ /* 0x000fe20000011400 */
[----:B------:R-:W-:Y:S01]  /*0ec0*/  IMAD.IADD R5, R5, 0x1, -R2 ;  /* 0x0000000105057824 */ /* 0x000fe200078e0a02 */
[----:B------:R-:W-:-:S04]  /*0ed0*/  LOP3.LUT R7, R7, 0xfffffff8, RZ, 0xc0, !PT ;  /* 0xfffffff807077812 */ /* 0x000fc800078ec0ff */
[----:B------:R-:W-:-:S04]  /*0ee0*/  IADD3 R7, R4, -R7, RZ ;  /* 0x8000000704077210 */ /* 0x000fc80007ffe0ff */
[----:B------:R-:W-:Y:S01]  /*0ef0*/  LEA R0, R0, R7, 0x4 ;  /* 0x0000000700007211 */ /* 0x000fe200078e20ff */
[----:B-1----:R-:W-:Y:S06]  /*0f00*/  @!P1 BRA `(.L_x_15) ;  /* 0x0000008800249947 */ /* 0x002fec0003800000 */
.L_x_105:
[----:B------:R-:W-:Y:S01]  /*0f10*/  IMAD.SHL.U32 R5, R5, 0x2, RZ ;  /* 0x0000000205057824 */ /* 0x000fe200078e00ff */
[----:B------:R-:W-:Y:S01]  /*0f20*/  LEA R0, R9, R0, 0x6 ;  /* 0x0000000009007211 */ /* 0x000fe200078e30ff */
[----:B------:R-:W-:Y:S06]  /*0f30*/  @!P0 BRA `(.L_x_16) ;  /* 0x0000000000048947 */ /* 0x000fec0003800000 */
[----:B------:R-:W-:Y:S01]  /*0f40*/  BPT.TRAP 0x1 ;  /* 0x000000040000795c */ /* 0x000fe20000300000 */
.L_x_16:
[----:B------:R-:W-:Y:S01]  /*0f50*/  SHF.L.U32 R9, RZ, 0x1f, RZ ;  /* 0x0000001fff097819 */ /* 0x000fe200000006ff */
[----:B------:R-:W-:Y:S01]  /*0f60*/  UIADD3 UR11, UR38, 0x1c090, URZ ;  /* 0x0001c090260b7890 */ /* 0x000fe2000fffe03f */
[----:B------:R-:W-:Y:S02]  /*0f70*/  ISETP.NE.AND P2, PT, RZ, UR7, PT ;  /* 0x00000007ff007c0c */ /* 0x000fe4000bf45270 */
[----:B------:R-:W2:Y:S02]  /*0f80*/  SYNCS.PHASECHK.TRANS64.TRYWAIT P1, [UR38+0x1c000], R9 ;  /* 0x01c00009ff0075a7 */ /* 0x000ea40008020166 */
[----:B--2---:R-:W-:Y:S09]  /*0f90*/  @!P1 BRA `(.L_x_17) ;  /* 0x0000008800189947 */ /* 0x004ff20003800000 */
.L_x_106:
[----:B------:R-:W-:Y:S01]  /*0fa0*/  ULEA UR4, UR36, UR11, 0x3 ;  /* 0x0000000b24047291 */ /* 0x000fe2000f8e183f */
[----:B--2---:R-:W-:-:S04]  /*0fb0*/  SEL R2, RZ, 0x1, P2 ;  /* 0x00000001ff027807 */ /* 0x004fc80001000000 */
[----:B------:R-:W-:-:S04]  /*0fc0*/  SHF.L.U32 R2, R2, 0x1f, RZ ;  /* 0x0000001f02027819 */ /* 0x000fc800000006ff */
[----:B------:R-:W2:Y:S02]  /*0fd0*/  SYNCS.PHASECHK.TRANS64.TRYWAIT P1, [UR4+-0x8], R2 ;  /* 0xfffff802ff0075a7 */ /* 0x000ea40008020144 */
[----:B--2---:R-:W-:Y:S05]  /*0fe0*/  @!P1 BRA `(.L_x_18) ;  /* 0x00000088001c9947 */ /* 0x004fea0003800000 */
.L_x_107:
[----:B------:R-:W-:Y:S01]  /*0ff0*/  USHF.R.U32.HI UR8, URZ, 0x4, UR38 ;  /* 0x000000043f087899 */ /* 0x000fe20008011626 */
[----:B------:R-:W-:Y:S01]  /*1000*/  WARPGROUP.ARRIVE ;  /* 0x00000000000079c5 */ /* 0x000fe20000000000 */
[----:B------:R-:W-:Y:S01]  /*1010*/  UIADD3 UR9, UR38, 0x8000, URZ ;  /* 0x0000800026097890 */ /* 0x000fe2000fffe03f */
[C---:B------:R-:W-:Y:S01]  /*1020*/  VIADD R11, R5.reuse, 0x9 ;  /* 0x00000009050b7836 */ /* 0x040fe20000000000 */
[----:B------:R-:W-:Y:S01]  /*1030*/  ULOP3.LUT UR8, UR8, 0x3fff, URZ, 0xc0, !UPT ;  /* 0x00003fff08087892 */ /* 0x000fe2000f8ec03f */
[C---:B------:R-:W-:Y:S01]  /*1040*/  ISETP.GT.AND P2, PT, R0.reuse, R5, PT ;  /* 0x000000050000720c */ /* 0x040fe20003f44270 */
[----:B------:R-:W-:Y:S01]  /*1050*/  USHF.R.U32.HI UR9, URZ, 0x4, UR9 ;  /* 0x000000043f097899 */ /* 0x000fe20008011609 */
[C---:B-1----:R-:W-:Y:S01]  /*1060*/  IADD3 R7, R5.reuse, 0x8, RZ ;  /* 0x0000000805077810 */ /* 0x042fe20007ffe0ff */
[----:B------:R-:W-:Y:S01]  /*1070*/  ULOP3.LUT UR8, UR8, 0x10000, URZ, 0xfc, !UPT ;  /* 0x0001000008087892 */ /* 0x000fe2000f8efc3f */
[C---:B------:R-:W-:Y:S01]  /*1080*/  ISETP.GE.AND P3, PT, R0.reuse, R11, PT ;  /* 0x0000000b0000720c */ /* 0x040fe20003f66270 */
[----:B------:R-:W-:Y:S01]  /*1090*/  ULOP3.LUT UR10, UR9, 0x3fff, URZ, 0xc0, !UPT ;  /* 0x00003fff090a7892 */ /* 0x000fe2000f8ec03f */
[C---:B------:R-:W-:Y:S01]  /*10a0*/  IADD3 R11, R5.reuse, 0x19, RZ ;  /* 0x00000019050b7810 */ /* 0x040fe20007ffe0ff */
[----:B------:R-:W-:Y:S01]  /*10b0*/  ULEA UR8, UR6, UR8, 0xa ;  /* 0x0000000806087291 */ /* 0x000fe2000f8e503f */
[C---:B------:R-:W-:Y:S01]  /*10c0*/  ISETP.GE.AND P4, PT, R0.reuse, R5, PT ;  /* 0x000000050000720c */ /* 0x040fe20003f86270 */
[----:B------:R-:W-:Y:S01]  /*10d0*/  ULOP3.LUT UR6, UR10, 0x10000, URZ, 0xfc, !UPT ;  /* 0x000100000a067892 */ /* 0x000fe2000f8efc3f */
[C---:B------:R-:W-:Y:S01]  /*10e0*/  ISETP.GE.AND P6, PT, R0.reuse, R7, PT ;  /* 0x000000070000720c */ /* 0x040fe20003fc6270 */
[----:B------:R-:W-:Y:S01]  /*10f0*/  UMOV UR9, 0x40000040 ;  /* 0x4000004000097882 */ /* 0x000fe20000000000 */
[----:B------:R-:W-:Y:S01]  /*1100*/  UMOV UR15, 0x40000040 ;  /* 0x40000040000f7882 */ /* 0x000fe20000000000 */
[----:B------:R-:W-:Y:S01]  /*1110*/  UMOV UR13, UR9 ;  /* 0x00000009000d7c82 */ /* 0x000fe20008000000 */
[----:B------:R-:W-:Y:S01]  /*1120*/  UMOV UR12, UR8 ;  /* 0x00000008000c7c82 */ /* 0x000fe20008000000 */
[----:B------:R-:W-:Y:S01]  /*1130*/  UIADD3 UR16, UR8, 0x4, URZ ;  /* 0x0000000408107890 */ /* 0x000fe2000fffe03f */
[C---:B------:R-:W-:Y:S01]  /*1140*/  VIADD R7, R5.reuse, 0x18 ;  /* 0x0000001805077836 */ /* 0x040fe20000000000 */
[----:B------:R-:W-:Y:S01]  /*1150*/  UMOV UR14, UR6 ;  /* 0x00000006000e7c82 */ /* 0x000fe20008000000 */
[----:B------:R-:W-:Y:S01]  /*1160*/  UIADD3 UR18, UR6, 0x4, URZ ;  /* 0x0000000406127890 */ /* 0x000fe2000fffe03f */
[----:B------:R-:W-:Y:S01]  /*1170*/  HGMMA.64x64x16.F32 R24, gdesc[UR12], RZ, !UPT, gsb0 ;  /* 0x00e000000c1879f0 */ /* 0x000fe2000c0008ff */
[----:B------:R-:W-:Y:S01]  /*1180*/  UIADD3 UR12, UR8, 0x2, URZ ;  /* 0x00000002080c7890 */ /* 0x000fe2000fffe03f */
[C---:B------:R-:W-:Y:S01]  /*1190*/  IADD3 R13, R5.reuse, 0x10, RZ ;  /* 0x00000010050d7810 */ /* 0x040fe20007ffe0ff */
[----:B------:R-:W-:Y:S01]  /*11a0*/  UIADD3 UR14, UR6, 0x2, URZ ;  /* 0x00000002060e7890 */ /* 0x000fe2000fffe03f */
[----:B------:R-:W-:Y:S01]  /*11b0*/  IADD3 R15, R5, 0x11, RZ ;  /* 0x00000011050f7810 */ /* 0x000fe20007ffe0ff */
[----:B------:R-:W-:Y:S01]  /*11c0*/  UMOV UR13, 0x40000040 ;  /* 0x40000040000d7882 */ /* 0x000fe20000000000 */
[----:B------:R-:W-:Y:S01]  /*11d0*/  UMOV UR15, 0x40000040 ;  /* 0x40000040000f7882 */ /* 0x000fe20000000000 */
[----:B------:R-:W-:Y:S01]  /*11e0*/  UMOV UR17, 0x40000040 ;  /* 0x4000004000117882 */ /* 0x000fe20000000000 */
[----:B------:R-:W-:Y:S01]  /*11f0*/  UMOV UR19, 0x40000040 ;  /* 0x4000004000137882 */ /* 0x000fe20000000000 */
[----:B------:R-:W-:Y:S01]  /*1200*/  UIADD3 UR20, UR8, 0x6, URZ ;  /* 0x0000000608147890 */ /* 0x000fe2000fffe03f */
[C---:B------:R-:W-:Y:S01]  /*1210*/  ISETP.GE.AND P1, PT, R0.reuse, R13, PT ;  /* 0x0000000d0000720c */ /* 0x040fe20003f26270 */
[----:B------:R-:W-:Y:S01]  /*1220*/  UIADD3 UR22, UR6, 0x6, URZ ;  /* 0x0000000606167890 */ /* 0x000fe2000fffe03f */
[----:B------:R-:W-:Y:S01]  /*1230*/  ISETP.GE.AND P5, PT, R0, R15, PT ;  /* 0x0000000f0000720c */ /* 0x000fe20003fa6270 */
[----:B------:R-:W-:Y:S01]  /*1240*/  UMOV UR21, 0x40000040 ;  /* 0x4000004000157882 */ /* 0x000fe20000000000 */
[----:B------:R-:W-:Y:S01]  /*1250*/  UMOV UR23, 0x40000040 ;  /* 0x4000004000177882 */ /* 0x000fe20000000000 */
[----:B------:R-:W-:Y:S01]  /*1260*/  UIADD3 UR24, UR8, 0x200, URZ ;  /* 0x0000020008187890 */ /* 0x000fe2000fffe03f */
[----:B------:R-:W-:Y:S01]  /*1270*/  P2R R6, PR, RZ, 0x1 ;  /* 0x00000001ff067803 */ /* 0x000fe20000000000 */
[----:B------:R-:W-:Y:S01]  /*1280*/  UIADD3 UR26, UR6, 0x200, URZ ;  /* 0x00000200061a7890 */ /* 0x000fe2000fffe03f */
[----:B------:R-:W-:Y:S01]  /*1290*/  UMOV UR25, 0x40000040 ;  /* 0x4000004000197882 */ /* 0x000fe20000000000 */
[----:B------:R-:W-:Y:S01]  /*12a0*/  UMOV UR27, 0x40000040 ;  /* 0x40000040001b7882 */ /* 0x000fe20000000000 */
[----:B------:R-:W-:-:S02]  /*12b0*/  UIADD3 UR28, UR8, 0x202, URZ ;  /* 0x00000202081c7890 */ /* 0x000fc4000fffe03f */
[----:B------:R-:W-:Y:S01]  /*12c0*/  UIADD3 UR30, UR6, 0x202, URZ ;  /* 0x00000202061e7890 */ /* 0x000fe2000fffe03f */
[----:B------:R-:W-:Y:S01]  /*12d0*/  UMOV UR29, 0x40000040 ;  /* 0x40000040001d7882 */ /* 0x000fe20000000000 */
[----:B------:R-:W-:Y:S01]  /*12e0*/  UMOV UR31, 0x40000040 ;  /* 0x40000040001f7882 */ /* 0x000fe20000000000 */
[----:B------:R-:W-:Y:S02]  /*12f0*/  UIADD3 UR32, UR8, 0x204, URZ ;  /* 0x0000020408207890 */ /* 0x000fe4000fffe03f */
[----:B------:R-:W-:Y:S01]  /*1300*/  UIADD3 UR34, UR6, 0x204, URZ ;  /* 0x0000020406227890 */ /* 0x000fe2000fffe03f */
[----:B------:R-:W-:Y:S01]  /*1310*/  UMOV UR33, 0x40000040 ;  /* 0x4000004000217882 */ /* 0x000fe20000000000 */
[----:B------:R-:W-:Y:S01]  /*1320*/  UMOV UR35, 0x40000040 ;  /* 0x4000004000237882 */ /* 0x000fe20000000000 */
[----:B------:R-:W-:Y:S02]  /*1330*/  UIADD3 UR40, UR8, 0x206, URZ ;  /* 0x0000020608287890 */ /* 0x000fe4000fffe03f */
[----:B------:R-:W-:Y:S01]  /*1340*/  UIADD3 UR42, UR6, 0x206, URZ ;  /* 0x00000206062a7890 */ /* 0x000fe2000fffe03f */
[----:B------:R-:W-:Y:S01]  /*1350*/  UMOV UR41, 0x40000040 ;  /* 0x4000004000297882 */ /* 0x000fe20000000000 */
[----:B------:R-:W-:Y:S01]  /*1360*/  UMOV UR43, 0x40000040 ;  /* 0x40000040002b7882 */ /* 0x000fe20000000000 */
[----:B------:R-:W-:-:S04]  /*1370*/  USHF.L.U32 UR7, UR7, 0x3, URZ ;  /* 0x0000000307077899 */ /* 0x000fc8000800063f */
[----:B------:R-:W-:Y:S01]  /*1380*/  ULOP3.LUT UR7, UR7, 0x8, URZ, 0xc, !UPT ;  /* 0x0000000807077892 */ /* 0x000fe2000f8e0c3f */
[----:B------:R-:W-:Y:S02]  /*1390*/  WARPGROUP.DEPBAR.LE gsb0, 0x0 ;  /* 0x00008000000079c5 */ /* 0x000fe40000010000 */
[----:B------:R-:W-:-:S06]  /*13a0*/  WARPGROUP.ARRIVE ;  /* 0x00000000000079c5 */ /* 0x000fcc0000000000 */
[----:B------:R-:W-:Y:S01]  /*13b0*/  HGMMA.64x64x16.F32 R24, gdesc[UR12], R24, gsb0 ;  /* 0x00e000000c1879f0 */ /* 0x000fe20008000818 */
[----:B------:R-:W-:Y:S02]  /*13c0*/  ULDC UR14, c[0x0][0x604] ;  /* 0x00018100000e7ab9 */ /* 0x000fe40000000800 */
[----:B------:R-:W-:Y:S02]  /*13d0*/  WARPGROUP.DEPBAR.LE gsb0, 0x0 ;  /* 0x00008000000079c5 */ /* 0x000fe40000010000 */
[----:B------:R-:W-:-:S06]  /*13e0*/  WARPGROUP.ARRIVE ;  /* 0x00000000000079c5 */ /* 0x000fcc0000000000 */
[----:B------:R-:W-:Y:S03]  /*13f0*/  HGMMA.64x64x16.F32 R24, gdesc[UR16], R24, gsb0 ;  /* 0x00e00000101879f0 */ /* 0x000fe60008000818 */
        /* <DEDUP_REMOVED lines=16> */
[----:B------:R-:W-:Y:S02]  /*1500*/  FSEL R25, R25, -INF , P2 ;  /* 0xff80000019197808 */ /* 0x000fe40001000000 */
[----:B------:R-:W-:Y:S02]  /*1510*/  FSEL R31, R31, -INF , P2 ;  /* 0xff8000001f1f7808 */ /* 0x000fe40001000000 */
[----:B------:R-:W-:Y:S01]  /*1520*/  ISETP.GE.AND P2, PT, R0, R11, PT ;  /* 0x0000000b0000720c */ /* 0x000fe20003f46270 */
[----:B------:R-:W-:Y:S01]  /*1530*/  VIADD R11, R5, 0x21 ;  /* 0x00000021050b7836 */ /* 0x000fe20000000000 */
[----:B------:R-:W-:-:S02]  /*1540*/  FSEL R24, R24, -INF , P4 ;  /* 0xff80000018187808 */ /* 0x000fc40002000000 */
[----:B------:R-:W-:Y:S02]  /*1550*/  FSEL R29, R29, -INF , P3 ;  /* 0xff8000001d1d7808 */ /* 0x000fe40001800000 */
[----:B------:R-:W-:Y:S02]  /*1560*/  FSEL R35, R35, -INF , P3 ;  /* 0xff80000023237808 */ /* 0x000fe40001800000 */
[----:B------:R-:W-:Y:S02]  /*1570*/  ISETP.GE.AND P3, PT, R0, R11, PT ;  /* 0x0000000b0000720c */ /* 0x000fe40003f66270 */
[----:B------:R-:W-:Y:S02]  /*1580*/  FSEL R28, R28, -INF , P6 ;  /* 0xff8000001c1c7808 */ /* 0x000fe40003000000 */
[----:B------:R-:W-:Y:S02]  /*1590*/  FMNMX R11, R24, R25, !PT ;  /* 0x00000019180b7209 */ /* 0x000fe40007800000 */
[----:B------:R-:W-:-:S02]  /*15a0*/  FSEL R30, R30, -INF , P4 ;  /* 0xff8000001e1e7808 */ /* 0x000fc40002000000 */
[----:B------:R-:W-:Y:S02]  /*15b0*/  ISETP.GE.AND P4, PT, R0, R7, PT ;  /* 0x000000070000720c */ /* 0x000fe40003f86270 */
[----:B------:R-:W-:Y:S02]  /*15c0*/  IADD3 R7, R5, 0x20, RZ ;  /* 0x0000002005077810 */ /* 0x000fe40007ffe0ff */
[----:B------:R-:W-:Y:S02]  /*15d0*/  FMNMX R2, R28, R11, !PT ;  /* 0x0000000b1c027209 */ /* 0x000fe40007800000 */
[----:B------:R-:W-:Y:S02]  /*15e0*/  FSEL R34, R34, -INF , P6 ;  /* 0xff80000022227808 */ /* 0x000fe40003000000 */
[----:B------:R-:W-:Y:S02]  /*15f0*/  ISETP.GE.AND P6, PT, R0, R7, PT ;  /* 0x000000070000720c */ /* 0x000fe40003fc6270 */
[----:B------:R-:W-:-:S02]  /*1600*/  FSEL R32, R32, -INF , P1 ;  /* 0xff80000020207808 */ /* 0x000fc40000800000 */
[----:B------:R-:W-:Y:S02]  /*1610*/  FMNMX R11, R29, R2, !PT ;  /* 0x000000021d0b7209 */ /* 0x000fe40007800000 */
[----:B------:R-:W-:Y:S02]  /*1620*/  IADD3 R7, R5, 0x28, RZ ;  /* 0x0000002805077810 */ /* 0x000fe40007ffe0ff */
[----:B------:R-:W-:Y:S02]  /*1630*/  FSEL R38, R38, -INF , P1 ;  /* 0xff80000026267808 */ /* 0x000fe40000800000 */
[----:B------:R-:W-:Y:S02]  /*1640*/  FSEL R33, R33, -INF , P5 ;  /* 0xff80000021217808 */ /* 0x000fe40002800000 */
[----:B------:R-:W-:Y:S02]  /*1650*/  FMNMX R2, R32, R11, !PT ;  /* 0x0000000b20027209 */ /* 0x000fe40007800000 */
[----:B------:R-:W-:-:S02]  /*1660*/  ISETP.GE.AND P1, PT, R0, R7, PT ;  /* 0x000000070000720c */ /* 0x000fc40003f26270 */
[----:B------:R-:W-:Y:S02]  /*1670*/  IADD3 R7, R5, 0x29, RZ ;  /* 0x0000002905077810 */ /* 0x000fe40007ffe0ff */
[----:B------:R-:W-:Y:S02]  /*1680*/  FSEL R36, R36, -INF , P4 ;  /* 0xff80000024247808 */ /* 0x000fe40002000000 */
[----:B------:R-:W-:Y:S01]  /*1690*/  FMNMX R11, R33, R2, !PT ;  /* 0x00000002210b7209 */ /* 0x000fe20007800000 */
[C---:B------:R-:W-:Y:S01]  /*16a0*/  VIADD R2, R0.reuse, 0x8 ;  /* 0x0000000800027836 */ /* 0x040fe20000000000 */
[----:B------:R-:W-:Y:S02]  /*16b0*/  FSEL R39, R39, -INF , P5 ;  /* 0xff80000027277808 */ /* 0x000fe40002800000 */
[----:B------:R-:W-:Y:S01]  /*16c0*/  ISETP.GE.AND P5, PT, R0, R7, PT ;  /* 0x000000070000720c */ /* 0x000fe20003fa6270 */
[----:B------:R-:W-:Y:S01]  /*16d0*/  VIADD R7, R5, 0x38 ;  /* 0x0000003805077836 */ /* 0x000fe20000000000 */
[----:B------:R-:W-:-:S02]  /*16e0*/  FSEL R37, R37, -INF , P2 ;  /* 0xff80000025257808 */ /* 0x000fc40001000000 */
[----:B------:R-:W-:Y:S02]  /*16f0*/  FMNMX R4, R36, R11, !PT ;  /* 0x0000000b24047209 */ /* 0x000fe40007800000 */
[----:B------:R-:W-:Y:S02]  /*1700*/  FSEL R42, R42, -INF , P4 ;  /* 0xff8000002a2a7808 */ /* 0x000fe40002000000 */
[----:B------:R-:W-:Y:S02]  /*1710*/  ISETP.GE.AND P4, PT, R0, R7, PT ;  /* 0x000000070000720c */ /* 0x000fe40003f86270 */
[----:B------:R-:W-:Y:S02]  /*1720*/  FSEL R40, R40, -INF , P6 ;  /* 0xff80000028287808 */ /* 0x000fe40003000000 */
[----:B------:R-:W-:Y:S02]  /*1730*/  FMNMX R11, R37, R4, !PT ;  /* 0x00000004250b7209 */ /* 0x000fe40007800000 */
[----:B------:R-:W-:-:S02]  /*1740*/  IADD3 R7, R5, 0x39, RZ ;  /* 0x0000003905077810 */ /* 0x000fc40007ffe0ff */
[----:B------:R-:W-:Y:S02]  /*1750*/  FSEL R43, R43, -INF , P2 ;  /* 0xff8000002b2b7808 */ /* 0x000fe40001000000 */
[----:B------:R-:W-:Y:S02]  /*1760*/  FSEL R52, R52, -INF , P4 ;  /* 0xff80000034347808 */ /* 0x000fe40002000000 */
[----:B------:R-:W-:Y:S02]  /*1770*/  FSEL R41, R41, -INF , P3 ;  /* 0xff80000029297808 */ /* 0x000fe40001800000 */
[----:B------:R-:W-:Y:S02]  /*1780*/  FMNMX R4, R40, R11, !PT ;  /* 0x0000000b28047209 */ /* 0x000fe40007800000 */
[----:B------:R-:W-:Y:S02]  /*1790*/  ISETP.GE.AND P2, PT, R0, R7, PT ;  /* 0x000000070000720c */ /* 0x000fe40003f46270 */
[----:B------:R-:W-:-:S02]  /*17a0*/  ISETP.GE.AND P4, PT, R2, R5, PT ;  /* 0x000000050200720c */ /* 0x000fc40003f86270 */
[----:B------:R-:W-:Y:S02]  /*17b0*/  IADD3 R7, R5, 0x30, RZ ;  /* 0x0000003005077810 */ /* 0x000fe40007ffe0ff */
[----:B------:R-:W-:Y:S02]  /*17c0*/  FSEL R44, R44, -INF , P1 ;  /* 0xff8000002c2c7808 */ /* 0x000fe40000800000 */
[----:B------:R-:W-:Y:S02]  /*17d0*/  FMNMX R11, R41, R4, !PT ;  /* 0x00000004290b7209 */ /* 0x000fe40007800000 */
[----:B------:R-:W-:Y:S02]  /*17e0*/  FSEL R53, R53, -INF , P2 ;  /* 0xff80000035357808 */ /* 0x000fe40001000000 */
[----:B------:R-:W-:Y:S02]  /*17f0*/  FSEL R26, R26, -INF , P4 ;  /* 0xff8000001a1a7808 */ /* 0x000fe40002000000 */
[----:B------:R-:W-:-:S02]  /*1800*/  ISETP.GE.AND P2, PT, R0, R7, PT ;  /* 0x000000070000720c */ /* 0x000fc40003f46270 */
[----:B------:R-:W-:Y:S02]  /*1810*/  ISETP.GT.AND P4, PT, R2, R5, PT ;  /* 0x000000050200720c */ /* 0x000fe40003f84270 */
[----:B------:R-:W-:Y:S02]  /*1820*/  IADD3 R7, R5, 0x31, RZ ;  /* 0x0000003105077810 */ /* 0x000fe40007ffe0ff */
[----:B------:R-:W-:Y:S02]  /*1830*/  FSEL R45, R45, -INF , P5 ;  /* 0xff8000002d2d7808 */ /* 0x000fe40002800000 */
[----:B------:R-:W-:Y:S02]  /*1840*/  FMNMX R4, R44, R11, !PT ;  /* 0x0000000b2c047209 */ /* 0x000fe40007800000 */
[----:B------:R-:W-:Y:S02]  /*1850*/  FSEL R27, R27, -INF , P4 ;  /* 0xff8000001b1b7808 */ /* 0x000fe40002000000 */
[----:B------:R-:W-:-:S02]  /*1860*/  ISETP.GE.AND P4, PT, R0, R7, PT ;  /* 0x000000070000720c */ /* 0x000fc40003f86270 */
[----:B------:R-:W-:Y:S02]  /*1870*/  FSEL R48, R48, -INF , P2 ;  /* 0xff80000030307808 */ /* 0x000fe40001000000 */
[----:B------:R-:W-:Y:S02]  /*1880*/  FMNMX R7, R45, R4, !PT ;  /* 0x000000042d077209 */ /* 0x000fe40007800000 */
[----:B------:R-:W-:Y:S02]  /*1890*/  FSEL R49, R49, -INF , P4 ;  /* 0xff80000031317808 */ /* 0x000fe40002000000 */
[----:B------:R-:W-:Y:S02]  /*18a0*/  FMNMX R4, R48, R7, !PT ;  /* 0x0000000730047209 */ /* 0x000fe40007800000 */
[----:B------:R-:W-:Y:S02]  /*18b0*/  FSEL R46, R46, -INF , P6 ;  /* 0xff8000002e2e7808 */ /* 0x000fe40003000000 */
[----:B------:R-:W-:-:S02]  /*18c0*/  FMNMX R7, R49, R4, !PT ;  /* 0x0000000431077209 */ /* 0x000fc40007800000 */
[----:B------:R-:W-:Y:S02]  /*18d0*/  FSEL R50, R50, -INF , P1 ;  /* 0xff80000032327808 */ /* 0x000fe40000800000 */
[----:B------:R-:W-:Y:S02]  /*18e0*/  FMNMX R4, R52, R7, !PT ;  /* 0x0000000734047209 */ /* 0x000fe40007800000 */
[----:B------:R-:W-:Y:S02]  /*18f0*/  FSEL R47, R47, -INF , P3 ;  /* 0xff8000002f2f7808 */ /* 0x000fe40001800000 */
[----:B------:R-:W-:Y:S02]  /*1900*/  FMNMX R8, R53, R4, !PT ;  /* 0x0000000435087209 */ /* 0x000fe40007800000 */
[----:B------:R-:W-:Y:S02]  /*1910*/  FSEL R51, R51, -INF , P5 ;  /* 0xff80000033337808 */ /* 0x000fe40002800000 */
[----:B------:R-:W-:Y:S01]  /*1920*/  FSEL R54, R54, -INF , P2 ;  /* 0xff80000036367808 */ /* 0x000fe20001000000 */
[----:B------:R-:W1:Y:S01]  /*1930*/  SHFL.BFLY PT, R7, R8, 0x1, 0x1f ;  /* 0x0c201f0008077f89 */ /* 0x000e6200000e0000 */
[----:B------:R-:W-:-:S02]  /*1940*/  FSEL R55, R55, -INF , P4 ;  /* 0xff80000037377808 */ /* 0x000fc40002000000 */
[----:B-1----:R-:W-:-:S05]  /*1950*/  FMNMX R10, R8, R7, !PT ;  /* 0x00000007080a7209 */ /* 0x002fca0007800000 */
[----:B------:R-:W1:Y:S02]  /*1960*/  SHFL.BFLY PT, R7, R10, 0x2, 0x1f ;  /* 0x0c401f000a077f89 */ /* 0x000e6400000e0000 */
[----:B-1----:R-:W-:Y:S02]  /*1970*/  FMNMX R4, R10, R7, !PT ;  /* 0x000000070a047209 */ /* 0x002fe40007800000 */
[----:B------:R-:W-:Y:S02]  /*1980*/  FMNMX R7, R26, R27, !PT ;  /* 0x0000001b1a077209 */ /* 0x000fe40007800000 */
[----:B------:R-:W-:-:S04]  /*1990*/  FSETP.NEU.AND P0, PT, R4, -INF , PT ;  /* 0xff8000000400780b */ /* 0x000fc80003f0d000 */
[----:B------:R-:W-:Y:S02]  /*19a0*/  FSEL R11, R4, RZ, P0 ;  /* 0x000000ff040b7208 */ /* 0x000fe40000000000 */
[----:B------:R-:W-:Y:S02]  /*19b0*/  ISETP.NE.AND P0, PT, R6, RZ, PT ;  /* 0x000000ff0600720c */ /* 0x000fe40003f05270 */
[----:B------:R-:W-:Y:S01]  /*19c0*/  FMNMX R6, R30, R7, !PT ;  /* 0x000000071e067209 */ /* 0x000fe20007800000 */
[----:B------:R-:W-:-:S03]  /*19d0*/  FMUL R11, R11, UR14 ;  /* 0x0000000e0b0b7c20 */ /* 0x000fc60008400000 */
[----:B------:R-:W-:Y:S01]  /*19e0*/  FMNMX R7, R31, R6, !PT ;  /* 0x000000061f077209 */ /* 0x000fe20007800000 */
[--C-:B------:R-:W-:Y:S01]  /*19f0*/  FFMA R24, R24, UR14, -R11.reuse ;  /* 0x0000000e18187c23 */ /* 0x100fe2000800080b */
[--C-:B------:R-:W-:Y:S01]  /*1a00*/  FFMA R28, R28, UR14, -R11.reuse ;  /* 0x0000000e1c1c7c23 */ /* 0x100fe2000800080b */
[--C-:B------:R-:W-:Y:S01]  /*1a10*/  FFMA R25, R25, UR14, -R11.reuse ;  /* 0x0000000e19197c23 */ /* 0x100fe2000800080b */
[----:B------:R-:W-:Y:S01]  /*1a20*/  FMNMX R6, R34, R7, !PT ;  /* 0x0000000722067209 */ /* 0x000fe20007800000 */
[--C-:B------:R-:W-:Y:S01]  /*1a30*/  FFMA R29, R29, UR14, -R11.reuse ;  /* 0x0000000e1d1d7c23 */ /* 0x100fe2000800080b */
[----:B------:R-:W-:Y:S01]  /*1a40*/  FSETP.GEU.AND P6, PT, R24, -126, PT ;  /* 0xc2fc00001800780b */ /* 0x000fe20003fce000 */
        /* <DEDUP_REMOVED lines=12> */
[----:B------:R-:W-:Y:S01]  /*1b10*/  @!P6 FMUL R24, R24, 0.5 ;  /* 0x3f0000001818e820 */ /* 0x000fe20000400000 */
[----:B------:R-:W-:Y:S01]  /*1b20*/  FMNMX R6, R42, R7, !PT ;  /* 0x000000072a067209 */ /* 0x000fe20007800000 */
[--C-:B------:R-:W-:Y:S01]  /*1b30*/  FFMA R48, R48, UR14, -R11.reuse ;  /* 0x0000000e30307c23 */ /* 0x100fe2000800080b */
[----:B------:R-:W-:Y:S01]  /*1b40*/  FSETP.GEU.AND P4, PT, R33, -126, PT ;  /* 0xc2fc00002100780b */ /* 0x000fe20003f8e000 */
[----:B------:R-:W-:Y:S01]  /*1b50*/  @!P1 FMUL R28, R28, 0.5 ;  /* 0x3f0000001c1c9820 */ /* 0x000fe20000400000 */
[----:B------:R-:W-:Y:S01]  /*1b60*/  FMNMX R7, R43, R6, !PT ;  /* 0x000000062b077209 */ /* 0x000fe20007800000 */
[----:B------:R-:W1:Y:S01]  /*1b70*/  MUFU.EX2 R88, R24 ;  /* 0x0000001800587308 */ /* 0x000e620000000800 */
[----:B------:R-:W-:Y:S01]  /*1b80*/  FSETP.GEU.AND P2, PT, R32, -126, PT ;  /* 0xc2fc00002000780b */ /* 0x000fe20003f4e000 */
[----:B------:R-:W-:Y:S01]  /*1b90*/  @!P3 FMUL R25, R25, 0.5 ;  /* 0x3f0000001919b820 */ /* 0x000fe20000400000 */
[----:B------:R-:W-:Y:S01]  /*1ba0*/  FMNMX R6, R46, R7, !PT ;  /* 0x000000072e067209 */ /* 0x000fe20007800000 */
[--C-:B------:R-:W-:Y:S01]  /*1bb0*/  FFMA R49, R49, UR14, -R11.reuse ;  /* 0x0000000e31317c23 */ /* 0x100fe2000800080b */
[--C-:B------:R-:W-:Y:S01]  /*1bc0*/  FFMA R44, R44, UR14, -R11.reuse ;  /* 0x0000000e2c2c7c23 */ /* 0x100fe2000800080b */
[----:B------:R-:W-:Y:S01]  /*1bd0*/  @!P5 FMUL R29, R29, 0.5 ;  /* 0x3f0000001d1dd820 */ /* 0x000fe20000400000 */
[----:B------:R-:W-:Y:S01]  /*1be0*/  FMNMX R7, R47, R6, !PT ;  /* 0x000000062f077209 */ /* 0x000fe20007800000 */
[----:B------:R-:W2:Y:S01]  /*1bf0*/  MUFU.EX2 R90, R28 ;  /* 0x0000001c005a7308 */ /* 0x000ea20000000800 */
[--C-:B------:R-:W-:Y:S01]  /*1c00*/  FFMA R45, R45, UR14, -R11.reuse ;  /* 0x0000000e2d2d7c23 */ /* 0x100fe2000800080b */
[----:B------:R-:W-:Y:S01]  /*1c10*/  @!P4 FMUL R33, R33, 0.5 ;  /* 0x3f0000002121c820 */ /* 0x000fe20000400000 */
[----:B------:R-:W-:Y:S01]  /*1c20*/  FMNMX R6, R50, R7, !PT ;  /* 0x0000000732067209 */ /* 0x000fe20007800000 */
[--C-:B------:R-:W-:Y:S01]  /*1c30*/  FFMA R52, R52, UR14, -R11.reuse ;  /* 0x0000000e34347c23 */ /* 0x100fe2000800080b */
[----:B------:R-:W-:Y:S01]  /*1c40*/  FFMA R53, R53, UR14, -R11 ;  /* 0x0000000e35357c23 */ /* 0x000fe2000800080b */
[----:B------:R-:W-:Y:S01]  /*1c50*/  @!P2 FMUL R32, R32, 0.5 ;  /* 0x3f0000002020a820 */ /* 0x000fe20000400000 */
[----:B------:R-:W-:Y:S01]  /*1c60*/  FMNMX R7, R51, R6, !PT ;  /* 0x0000000633077209 */ /* 0x000fe20007800000 */
[----:B------:R-:W3:Y:S01]  /*1c70*/  MUFU.EX2 R25, R25 ;  /* 0x0000001900197308 */ /* 0x000ee20000000800 */
[----:B-1----:R-:W-:Y:S01]  /*1c80*/  @!P6 FMUL R88, R88, R88 ;  /* 0x000000585858e220 */ /* 0x002fe20000400000 */
[----:B------:R-:W-:-:S02]  /*1c90*/  FSETP.GEU.AND P6, PT, R36, -126, PT ;  /* 0xc2fc00002400780b */ /* 0x000fc40003fce000 */
[----:B------:R-:W-:-:S04]  /*1ca0*/  FMNMX R6, R54, R7, !PT ;  /* 0x0000000736067209 */ /* 0x000fc80007800000 */
[----:B------:R-:W-:Y:S01]  /*1cb0*/  FMNMX R6, R55, R6, !PT ;  /* 0x0000000637067209 */ /* 0x000fe20007800000 */
[----:B--2---:R-:W-:Y:S01]  /*1cc0*/  @!P1 FMUL R90, R90, R90 ;  /* 0x0000005a5a5a9220 */ /* 0x004fe20000400000 */
[----:B------:R-:W-:Y:S01]  /*1cd0*/  FSETP.GEU.AND P1, PT, R40, -126, PT ;  /* 0xc2fc00002800780b */ /* 0x000fe20003f2e000 */
[----:B------:R-:W1:Y:S02]  /*1ce0*/  MUFU.EX2 R29, R29 ;  /* 0x0000001d001d7308 */ /* 0x000e640000000800 */
[----:B------:R-:W2:Y:S02]  /*1cf0*/  SHFL.BFLY PT, R7, R6, 0x1, 0x1f ;  /* 0x0c201f0006077f89 */ /* 0x000ea400000e0000 */
[----:B------:R-:W-:Y:S01]  /*1d00*/  @!P6 FMUL R36, R36, 0.5 ;  /* 0x3f0000002424e820 */ /* 0x000fe20000400000 */
[----:B---3--:R-:W-:Y:S01]  /*1d10*/  @!P3 FMUL R25, R25, R25 ;  /* 0x000000191919b220 */ /* 0x008fe20000400000 */
[----:B------:R-:W-:Y:S02]  /*1d20*/  FSETP.GEU.AND P3, PT, R37, -126, PT ;  /* 0xc2fc00002500780b */ /* 0x000fe40003f6e000 */
[----:B------:R-:W3:Y:S04]  /*1d30*/  MUFU.EX2 R94, R36 ;  /* 0x00000024005e7308 */ /* 0x000ee80000000800 */
[----:B------:R-:W-:-:S04]  /*1d40*/  @!P1 FMUL R40, R40, 0.5 ;  /* 0x3f00000028289820 */ /* 0x000fc80000400000 */
[----:B------:R-:W4:Y:S01]  /*1d50*/  MUFU.EX2 R13, R40 ;  /* 0x00000028000d7308 */ /* 0x000f220000000800 */
[----:B-1----:R-:W-:Y:S01]  /*1d60*/  @!P5 FMUL R29, R29, R29 ;  /* 0x0000001d1d1dd220 */ /* 0x002fe20000400000 */
[----:B------:R-:W-:Y:S01]  /*1d70*/  FSETP.GEU.AND P5, PT, R41, -126, PT ;  /* 0xc2fc00002900780b */ /* 0x000fe20003fae000 */
[----:B------:R-:W-:-:S05]  /*1d80*/  @!P3 FMUL R37, R37, 0.5 ;  /* 0x3f0000002525b820 */ /* 0x000fca0000400000 */
[----:B------:R-:W1:Y:S01]  /*1d90*/  MUFU.EX2 R92, R32 ;  /* 0x00000020005c7308 */ /* 0x000e620000000800 */
[----:B---3--:R-:W-:Y:S01]  /*1da0*/  @!P6 FMUL R94, R94, R94 ;  /* 0x0000005e5e5ee220 */ /* 0x008fe20000400000 */
[----:B--2---:R-:W-:Y:S02]  /*1db0*/  FMNMX R6, R6, R7, !PT ;  /* 0x0000000706067209 */ /* 0x004fe40007800000 */
[----:B------:R-:W-:-:S03]  /*1dc0*/  FSETP.GEU.AND P6, PT, R48, -126, PT ;  /* 0xc2fc00003000780b */ /* 0x000fc60003fce000 */
[----:B------:R-:W2:Y:S01]  /*1dd0*/  SHFL.BFLY PT, R7, R6, 0x2, 0x1f ;  /* 0x0c401f0006077f89 */ /* 0x000ea200000e0000 */
[----:B------:R-:W3:Y:S01]  /*1de0*/  MUFU.EX2 R33, R33 ;  /* 0x0000002100217308 */ /* 0x000ee20000000800 */
[----:B----4-:R-:W-:Y:S01]  /*1df0*/  @!P1 FMUL R13, R13, R13 ;  /* 0x0000000d0d0d9220 */ /* 0x010fe20000400000 */
[----:B------:R-:W-:Y:S01]  /*1e00*/  FSETP.GEU.AND P1, PT, R49, -126, PT ;  /* 0xc2fc00003100780b */ /* 0x000fe20003f2e000 */
[----:B------:R-:W-:Y:S02]  /*1e10*/  @!P5 FMUL R41, R41, 0.5 ;  /* 0x3f0000002929d820 */ /* 0x000fe40000400000 */
[----:B------:R-:W-:Y:S01]  /*1e20*/  FADD R8, R88, R13 ;  /* 0x0000000d58087221 */ /* 0x000fe20000000000 */
[----:B------:R-:W-:Y:S02]  /*1e30*/  F2FP.F16.F32.PACK_AB R88, R25, R88 ;  /* 0x000000581958723e */ /* 0x000fe400000000ff */
[----:B------:R-:W4:Y:S01]  /*1e40*/  MUFU.EX2 R37, R37 ;  /* 0x0000002500257308 */ /* 0x000f220000000800 */
[----:B-1----:R-:W-:Y:S01]  /*1e50*/  @!P2 FMUL R92, R92, R92 ;  /* 0x0000005c5c5ca220 */ /* 0x002fe20000400000 */
[----:B------:R-:W-:Y:S01]  /*1e60*/  FSETP.GEU.AND P2, PT, R44, -126, PT ;  /* 0xc2fc00002c00780b */ /* 0x000fe20003f4e000 */
[----:B------:R-:W-:-:S04]  /*1e70*/  @!P6 FMUL R48, R48, 0.5 ;  /* 0x3f0000003030e820 */ /* 0x000fc80000400000 */
[----:B------:R-:W-:Y:S01]  /*1e80*/  @!P1 FMUL R49, R49, 0.5 ;  /* 0x3f00000031319820 */ /* 0x000fe20000400000 */
[----:B------:R-:W1:Y:S01]  /*1e90*/  MUFU.EX2 R96, R41 ;  /* 0x0000002900607308 */ /* 0x000e620000000800 */
[----:B---3--:R-:W-:Y:S01]  /*1ea0*/  @!P4 FMUL R33, R33, R33 ;  /* 0x000000212121c220 */ /* 0x008fe20000400000 */
[----:B------:R-:W-:Y:S02]  /*1eb0*/  FSETP.GEU.AND P4, PT, R45, -126, PT ;  /* 0xc2fc00002d00780b */ /* 0x000fe40003f8e000 */
[----:B--2---:R-:W-:-:S03]  /*1ec0*/  FMNMX R6, R6, R7, !PT ;  /* 0x0000000706067209 */ /* 0x004fc60007800000 */
[----:B------:R-:W-:Y:S01]  /*1ed0*/  @!P2 FMUL R44, R44, 0.5 ;  /* 0x3f0000002c2ca820 */ /* 0x000fe20000400000 */
[----:B----4-:R-:W-:Y:S01]  /*1ee0*/  @!P3 FMUL R37, R37, R37 ;  /* 0x000000252525b220 */ /* 0x010fe20000400000 */
[----:B------:R-:W2:Y:S01]  /*1ef0*/  MUFU.EX2 R11, R48 ;  /* 0x00000030000b7308 */ /* 0x000ea20000000800 */
[----:B------:R-:W-:-:S05]  /*1f00*/  FSETP.NEU.AND P3, PT, R6, -INF , PT ;  /* 0xff8000000600780b */ /* 0x000fca0003f6d000 */
[----:B------:R-:W-:Y:S01]  /*1f10*/  @!P4 FMUL R45, R45, 0.5 ;  /* 0x3f0000002d2dc820 */ /* 0x000fe20000400000 */
[----:B------:R-:W-:Y:S01]  /*1f20*/  FSEL R7, R6, RZ, P3 ;  /* 0x000000ff06077208 */ /* 0x000fe20001800000 */
[----:B-1----:R-:W-:Y:S01]  /*1f30*/  @!P5 FMUL R96, R96, R96 ;  /* 0x000000606060d220 */ /* 0x002fe20000400000 */
[----:B------:R-:W1:Y:S01]  /*1f40*/  MUFU.EX2 R100, R49 ;  /* 0x0000003100647308 */ /* 0x000e620000000800 */
[----:B------:R-:W-:Y:S02]  /*1f50*/  FSETP.GEU.AND P5, PT, R53, -126, PT ;  /* 0xc2fc00003500780b */ /* 0x000fe40003fae000 */
[----:B------:R-:W-:Y:S01]  /*1f60*/  FMUL R7, R7, UR14 ;  /* 0x0000000e07077c20 */ /* 0x000fe20008400000 */
[----:B------:R-:W-:-:S03]  /*1f70*/  FSETP.GEU.AND P3, PT, R52, -126, PT ;  /* 0xc2fc00003400780b */ /* 0x000fc60003f6e000 */
[--C-:B------:R-:W-:Y:S01]  /*1f80*/  FFMA R30, R30, UR14, -R7.reuse ;  /* 0x0000000e1e1e7c23 */ /* 0x100fe20008000807 */
[----:B------:R-:W3:Y:S01]  /*1f90*/  MUFU.EX2 R15, R44 ;  /* 0x0000002c000f7308 */ /* 0x000ee20000000800 */
[--C-:B------:R-:W-:Y:S01]  /*1fa0*/  FFMA R31, R31, UR14, -R7.reuse ;  /* 0x0000000e1f1f7c23 */ /* 0x100fe20008000807 */
[--C-:B------:R-:W-:Y:S01]  /*1fb0*/  FFMA R26, R26, UR14, -R7.reuse ;  /* 0x0000000e1a1a7c23 */ /* 0x100fe20008000807 */
[--C-:B------:R-:W-:Y:S01]  /*1fc0*/  FFMA R27, R27, UR14, -R7.reuse ;  /* 0x0000000e1b1b7c23 */ /* 0x100fe20008000807 */
[----:B--2---:R-:W-:Y:S01]  /*1fd0*/  @!P6 FMUL R11, R11, R11 ;  /* 0x0000000b0b0be220 */ /* 0x004fe20000400000 */
[----:B------:R-:W-:Y:S01]  /*1fe0*/  FSETP.GEU.AND P6, PT, R30, -126, PT ;  /* 0xc2fc00001e00780b */ /* 0x000fe20003fce000 */
[----:B------:R-:W-:Y:S01]  /*1ff0*/  @!P5 FMUL R53, R53, 0.5 ;  /* 0x3f0000003535d820 */ /* 0x000fe20000400000 */
[--C-:B------:R-:W-:Y:S01]  /*2000*/  FFMA R35, R35, UR14, -R7.reuse ;  /* 0x0000000e23237c23 */ /* 0x100fe20008000807 */
[----:B------:R-:W2:Y:S01]  /*2010*/  MUFU.EX2 R98, R45 ;  /* 0x0000002d00627308 */ /* 0x000ea20000000800 */
[----:B-1----:R-:W-:Y:S01]  /*2020*/  @!P1 FMUL R100, R100, R100 ;  /* 0x0000006464649220 */ /* 0x002fe20000400000 */
[----:B------:R-:W-:Y:S01]  /*2030*/  FSETP.GEU.AND P1, PT, R31, -126, PT ;  /* 0xc2fc00001f00780b */ /* 0x000fe20003f2e000 */
[----:B------:R-:W-:Y:S01]  /*2040*/  @!P3 FMUL R52, R52, 0.5 ;  /* 0x3f0000003434b820 */ /* 0x000fe20000400000 */
[--C-:B------:R-:W-:Y:S01]  /*2050*/  FFMA R42, R42, UR14, -R7.reuse ;  /* 0x0000000e2a2a7c23 */ /* 0x100fe20008000807 */
[--C-:B------:R-:W-:Y:S01]  /*2060*/  FFMA R50, R50, UR14, -R7.reuse ;  /* 0x0000000e32327c23 */ /* 0x100fe20008000807 */
[--C-:B------:R-:W-:Y:S01]  /*2070*/  FFMA R34, R34, UR14, -R7.reuse ;  /* 0x0000000e22227c23 */ /* 0x100fe20008000807 */
[--C-:B------:R-:W-:Y:S01]  /*2080*/  FFMA R38, R38, UR14, -R7.reuse ;  /* 0x0000000e26267c23 */ /* 0x100fe20008000807 */
[----:B------:R-:W1:Y:S01]  /*2090*/  MUFU.EX2 R102, R53 ;  /* 0x0000003500667308 */ /* 0x000e620000000800 */
[----:B---3--:R-:W-:Y:S01]  /*20a0*/  @!P2 FMUL R15, R15, R15 ;  /* 0x0000000f0f0fa220 */ /* 0x008fe20000400000 */
[----:B------:R-:W-:Y:S01]  /*20b0*/  FSETP.GEU.AND P2, PT, R26, -126, PT ;  /* 0xc2fc00001a00780b */ /* 0x000fe20003f4e000 */
[----:B------:R-:W-:Y:S01]  /*20c0*/  @!P6 FMUL R30, R30, 0.5 ;  /* 0x3f0000001e1ee820 */ /* 0x000fe20000400000 */
[--C-:B------:R-:W-:Y:S01]  /*20d0*/  FFMA R39, R39, UR14, -R7.reuse ;  /* 0x0000000e27277c23 */ /* 0x100fe20008000807 */
[--C-:B------:R-:W-:Y:S01]  /*20e0*/  FFMA R46, R46, UR14, -R7.reuse ;  /* 0x0000000e2e2e7c23 */ /* 0x100fe20008000807 */
[--C-:B------:R-:W-:Y:S01]  /*20f0*/  FFMA R43, R43, UR14, -R7.reuse ;  /* 0x0000000e2b2b7c23 */ /* 0x100fe20008000807 */
[----:B------:R-:W-:Y:S01]  /*2100*/  @!P1 FMUL R31, R31, 0.5 ;  /* 0x3f0000001f1f9820 */ /* 0x000fe20000400000 */
[----:B------:R-:W3:Y:S01]  /*2110*/  MUFU.EX2 R91, R30 ;  /* 0x0000001e005b7308 */ /* 0x000ee20000000800 */
[----:B--2---:R-:W-:Y:S01]  /*2120*/  @!P4 FMUL R98, R98, R98 ;  /* 0x000000626262c220 */ /* 0x004fe20000400000 */
[----:B------:R-:W-:Y:S01]  /*2130*/  FSETP.GEU.AND P4, PT, R27, -126, PT ;  /* 0xc2fc00001b00780b */ /* 0x000fe20003f8e000 */
[--C-:B------:R-:W-:Y:S01]  /*2140*/  FFMA R47, R47, UR14, -R7.reuse ;  /* 0x0000000e2f2f7c23 */ /* 0x100fe20008000807 */
[--C-:B------:R-:W-:Y:S01]  /*2150*/  FFMA R51, R51, UR14, -R7.reuse ;  /* 0x0000000e33337c23 */ /* 0x100fe20008000807 */
[--C-:B------:R-:W-:Y:S01]  /*2160*/  FFMA R54, R54, UR14, -R7.reuse ;  /* 0x0000000e36367c23 */ /* 0x100fe20008000807 */
[----:B------:R-:W-:Y:S01]  /*2170*/  FFMA R7, R55, UR14, -R7 ;  /* 0x0000000e37077c23 */ /* 0x000fe20008000807 */
[----:B------:R-:W-:Y:S01]  /*2180*/  @!P2 FMUL R26, R26, 0.5 ;  /* 0x3f0000001a1aa820 */ /* 0x000fe20000400000 */
[----:B------:R-:W2:Y:S01]  /*2190*/  MUFU.EX2 R12, R31 ;  /* 0x0000001f000c7308 */ /* 0x000ea20000000800 */
[----:B-1----:R-:W-:Y:S01]  /*21a0*/  @!P5 FMUL R102, R102, R102 ;  /* 0x000000666666d220 */ /* 0x002fe20000400000 */
[----:B------:R-:W-:Y:S01]  /*21b0*/  FSETP.GEU.AND P5, PT, R35, -126, PT ;  /* 0xc2fc00002300780b */ /* 0x000fe20003fae000 */
[----:B------:R-:W-:Y:S01]  /*21c0*/  FADD R19, R92, R11 ;  /* 0x0000000b5c137221 */ /* 0x000fe20000000000 */
[----:B------:R-:W-:Y:S01]  /*21d0*/  FADD R21, R33, R100 ;  /* 0x0000006421157221 */ /* 0x000fe20000000000 */
[----:B------:R-:W-:Y:S01]  /*21e0*/  FADD R20, R29, R98 ;  /* 0x000000621d147221 */ /* 0x000fe20000000000 */
[----:B------:R-:W-:Y:S01]  /*21f0*/  FADD R23, R37, R102 ;  /* 0x0000006625177221 */ /* 0x000fe20000000000 */
[----:B------:R-:W-:Y:S01]  /*2200*/  @!P4 FMUL R27, R27, 0.5 ;  /* 0x3f0000001b1bc820 */ /* 0x000fe20000400000 */
[----:B------:R-:W1:Y:S01]  /*2210*/  MUFU.EX2 R17, R52 ;  /* 0x0000003400117308 */ /* 0x000e620000000800 */
[----:B---3--:R-:W-:Y:S01]  /*2220*/  @!P6 FMUL R91, R91, R91 ;  /* 0x0000005b5b5be220 */ /* 0x008fe20000400000 */
[----:B------:R-:W-:Y:S01]  /*2230*/  FSETP.GEU.AND P6, PT, R42, -126, PT ;  /* 0xc2fc00002a00780b */ /* 0x000fe20003fce000 */
[----:B------:R-:W-:Y:S01]  /*2240*/  FADD R24, R8, R19 ;  /* 0x0000001308187221 */ /* 0x000fe20000000000 */
[----:B------:R-:W-:Y:S01]  /*2250*/  FADD R19, R90, R15 ;  /* 0x0000000f5a137221 */ /* 0x000fe20000000000 */
[----:B------:R-:W-:Y:S01]  /*2260*/  FADD R8, R25, R96 ;  /* 0x0000006019087221 */ /* 0x000fe20000000000 */
[----:B------:R-:W-:Y:S01]  /*2270*/  FADD R23, R20, R23 ;  /* 0x0000001714177221 */ /* 0x000fe20000000000 */
[----:B------:R-:W-:Y:S01]  /*2280*/  @!P5 FMUL R35, R35, 0.5 ;  /* 0x3f0000002323d820 */ /* 0x000fe20000400000 */
[----:B------:R-:W3:Y:S01]  /*2290*/  MUFU.EX2 R89, R26 ;  /* 0x0000001a00597308 */ /* 0x000ee20000000800 */
[----:B--2---:R-:W-:Y:S01]  /*22a0*/  @!P1 FMUL R12, R12, R12 ;  /* 0x0000000c0c0c9220 */ /* 0x004fe20000400000 */
[----:B------:R-:W-:Y:S01]  /*22b0*/  FSETP.GEU.AND P1, PT, R50, -126, PT ;  /* 0xc2fc00003200780b */ /* 0x000fe20003f2e000 */
[----:B------:R-:W-:Y:S01]  /*22c0*/  FADD R8, R8, R21 ;  /* 0x0000001508087221 */ /* 0x000fe20000000000 */
[----:B------:R-:W-:-:S02]  /*22d0*/  F2FP.F16.F32.PACK_AB R90, R29, R90 ;  /* 0x0000005a1d5a723e */ /* 0x000fc400000000ff */
[----:B------:R-:W-:Y:S01]  /*22e0*/  F2FP.F16.F32.PACK_AB R92, R33, R92 ;  /* 0x0000005c215c723e */ /* 0x000fe200000000ff */
[----:B------:R-:W-:Y:S01]  /*22f0*/  @!P6 FMUL R42, R42, 0.5 ;  /* 0x3f0000002a2ae820 */ /* 0x000fe20000400000 */
[----:B------:R-:W2:Y:S01]  /*2300*/  MUFU.EX2 R10, R27 ;  /* 0x0000001b000a7308 */ /* 0x000ea20000000800 */
[----:B-1----:R-:W-:Y:S01]  /*2310*/  @!P3 FMUL R17, R17, R17 ;  /* 0x000000111111b220 */ /* 0x002fe20000400000 */
[----:B------:R-:W-:Y:S01]  /*2320*/  FSETP.GEU.AND P3, PT, R34, -126, PT ;  /* 0xc2fc00002200780b */ /* 0x000fe20003f6e000 */
[----:B------:R-:W-:Y:S01]  /*2330*/  FADD R8, R8, R23 ;  /* 0x0000001708087221 */ /* 0x000fe20000000000 */
[----:B------:R-:W-:Y:S01]  /*2340*/  F2FP.F16.F32.PACK_AB R96, R96, R13 ;  /* 0x0000000d6060723e */ /* 0x000fe200000000ff */
[----:B------:R-:W-:Y:S01]  /*2350*/  FADD R22, R94, R17 ;  /* 0x000000115e167221 */ /* 0x000fe20000000000 */
[----:B------:R-:W-:Y:S01]  /*2360*/  F2FP.F16.F32.PACK_AB R94, R37, R94 ;  /* 0x0000005e255e723e */ /* 0x000fe200000000ff */
[----:B------:R-:W-:Y:S01]  /*2370*/  @!P1 FMUL R50, R50, 0.5 ;  /* 0x3f00000032329820 */ /* 0x000fe20000400000 */
[----:B------:R-:W1:Y:S01]  /*2380*/  MUFU.EX2 R14, R35 ;  /* 0x00000023000e7308 */ /* 0x000e620000000800 */
[----:B---3--:R-:W-:Y:S01]  /*2390*/  @!P2 FMUL R89, R89, R89 ;  /* 0x000000595959a220 */ /* 0x008fe20000400000 */
[----:B------:R-:W-:Y:S01]  /*23a0*/  FSETP.GEU.AND P2, PT, R38, -126, PT ;  /* 0xc2fc00002600780b */ /* 0x000fe20003f4e000 */
[----:B------:R-:W-:Y:S01]  /*23b0*/  FADD R19, R19, R22 ;  /* 0x0000001613137221 */ /* 0x000fe20000000000 */
[----:B------:R-:W-:-:S02]  /*23c0*/  F2FP.F16.F32.PACK_AB R98, R98, R15 ;  /* 0x0000000f6262723e */ /* 0x000fc400000000ff */
[----:B------:R-:W-:Y:S01]  /*23d0*/  F2FP.F16.F32.PACK_AB R100, R100, R11 ;  /* 0x0000000b6464723e */ /* 0x000fe200000000ff */
[----:B------:R-:W-:Y:S01]  /*23e0*/  @!P3 FMUL R34, R34, 0.5 ;  /* 0x3f0000002222b820 */ /* 0x000fe20000400000 */
[----:B------:R-:W3:Y:S01]  /*23f0*/  MUFU.EX2 R42, R42 ;  /* 0x0000002a002a7308 */ /* 0x000ee20000000800 */
[----:B--2---:R-:W-:Y:S01]  /*2400*/  @!P4 FMUL R10, R10, R10 ;  /* 0x0000000a0a0ac220 */ /* 0x004fe20000400000 */
[----:B------:R-:W-:Y:S01]  /*2410*/  FSETP.GEU.AND P4, PT, R39, -126, PT ;  /* 0xc2fc00002700780b */ /* 0x000fe20003f8e000 */
[----:B------:R-:W-:Y:S01]  /*2420*/  FADD R19, R24, R19 ;  /* 0x0000001318137221 */ /* 0x000fe20000000000 */
[----:B------:R-:W-:-:S03]  /*2430*/  F2FP.F16.F32.PACK_AB R102, R102, R17 ;  /* 0x000000116666723e */ /* 0x000fc600000000ff */
[----:B------:R-:W-:Y:S01]  /*2440*/  @!P2 FMUL R38, R38, 0.5 ;  /* 0x3f0000002626a820 */ /* 0x000fe20000400000 */
[----:B------:R-:W2:Y:S01]  /*2450*/  MUFU.EX2 R93, R34 ;  /* 0x00000022005d7308 */ /* 0x000ea20000000800 */
[----:B-1----:R-:W-:Y:S01]  /*2460*/  @!P5 FMUL R14, R14, R14 ;  /* 0x0000000e0e0ed220 */ /* 0x002fe20000400000 */
[----:B------:R-:W-:-:S05]  /*2470*/  FSETP.GEU.AND P5, PT, R46, -126, PT ;  /* 0xc2fc00002e00780b */ /* 0x000fca0003fae000 */
[----:B------:R-:W-:Y:S01]  /*2480*/  @!P4 FMUL R39, R39, 0.5 ;  /* 0x3f0000002727c820 */ /* 0x000fe20000400000 */
[----:B------:R-:W1:Y:S01]  /*2490*/  MUFU.EX2 R95, R38 ;  /* 0x00000026005f7308 */ /* 0x000e620000000800 */
[----:B---3--:R-:W-:Y:S01]  /*24a0*/  @!P6 FMUL R42, R42, R42 ;  /* 0x0000002a2a2ae220 */ /* 0x008fe20000400000 */
[----:B------:R-:W-:-:S03]  /*24b0*/  FSETP.GEU.AND P6, PT, R54, -126, PT ;  /* 0xc2fc00003600780b */ /* 0x000fc60003fce000 */
[----:B------:R-:W-:Y:S01]  /*24c0*/  FADD R26, R89, R42 ;  /* 0x0000002a591a7221 */ /* 0x000fe20000000000 */
[----:B------:R-:W-:Y:S01]  /*24d0*/  F2FP.F16.F32.PACK_AB R89, R10, R89 ;  /* 0x000000590a59723e */ /* 0x000fe200000000ff */
[----:B------:R-:W-:Y:S01]  /*24e0*/  @!P5 FMUL R46, R46, 0.5 ;  /* 0x3f0000002e2ed820 */ /* 0x000fe20000400000 */
[----:B------:R-:W3:Y:S01]  /*24f0*/  MUFU.EX2 R16, R39 ;  /* 0x0000002700107308 */ /* 0x000ee20000000800 */
[----:B--2---:R-:W-:Y:S01]  /*2500*/  @!P3 FMUL R93, R93, R93 ;  /* 0x0000005d5d5db220 */ /* 0x004fe20000400000 */
[----:B------:R-:W-:-:S05]  /*2510*/  FSETP.GEU.AND P3, PT, R43, -126, PT ;  /* 0xc2fc00002b00780b */ /* 0x000fca0003f6e000 */
[----:B------:R-:W-:Y:S01]  /*2520*/  @!P6 FMUL R54, R54, 0.5 ;  /* 0x3f0000003636e820 */ /* 0x000fe20000400000 */
[----:B------:R-:W2:Y:S01]  /*2530*/  MUFU.EX2 R50, R50 ;  /* 0x0000003200327308 */ /* 0x000ea20000000800 */
[----:B-1----:R-:W-:Y:S01]  /*2540*/  @!P2 FMUL R95, R95, R95 ;  /* 0x0000005f5f5fa220 */ /* 0x002fe20000400000 */
[----:B------:R-:W-:-:S05]  /*2550*/  FSETP.GEU.AND P2, PT, R47, -126, PT ;  /* 0xc2fc00002f00780b */ /* 0x000fca0003f4e000 */
[----:B------:R-:W-:Y:S01]  /*2560*/  @!P3 FMUL R43, R43, 0.5 ;  /* 0x3f0000002b2bb820 */ /* 0x000fe20000400000 */
[----:B------:R-:W1:Y:S01]  /*2570*/  MUFU.EX2 R46, R46 ;  /* 0x0000002e002e7308 */ /* 0x000e620000000800 */
[----:B---3--:R-:W-:Y:S01]  /*2580*/  @!P4 FMUL R16, R16, R16 ;  /* 0x000000101010c220 */ /* 0x008fe20000400000 */
[----:B------:R-:W-:-:S05]  /*2590*/  FSETP.GEU.AND P4, PT, R51, -126, PT ;  /* 0xc2fc00003300780b */ /* 0x000fca0003f8e000 */
[----:B------:R-:W-:Y:S01]  /*25a0*/  @!P2 FMUL R47, R47, 0.5 ;  /* 0x3f0000002f2fa820 */ /* 0x000fe20000400000 */
[----:B------:R-:W3:Y:S01]  /*25b0*/  MUFU.EX2 R97, R43 ;  /* 0x0000002b00617308 */ /* 0x000ee20000000800 */
[----:B--2---:R-:W-:Y:S01]  /*25c0*/  @!P1 FMUL R50, R50, R50 ;  /* 0x0000003232329220 */ /* 0x004fe20000400000 */
[----:B------:R-:W-:-:S03]  /*25d0*/  FSETP.GEU.AND P1, PT, R7, -126, PT ;  /* 0xc2fc00000700780b */ /* 0x000fc60003f2e000 */
[----:B------:R-:W-:Y:S01]  /*25e0*/  FADD R27, R93, R50 ;  /* 0x000000325d1b7221 */ /* 0x000fe20000000000 */
[----:B------:R-:W-:Y:S01]  /*25f0*/  F2FP.F16.F32.PACK_AB R93, R14, R93 ;  /* 0x0000005d0e5d723e */ /* 0x000fe200000000ff */
[----:B------:R-:W-:Y:S01]  /*2600*/  @!P4 FMUL R51, R51, 0.5 ;  /* 0x3f0000003333c820 */ /* 0x000fe20000400000 */
[----:B------:R-:W2:Y:S01]  /*2610*/  MUFU.EX2 R99, R47 ;  /* 0x0000002f00637308 */ /* 0x000ea20000000800 */
[----:B-1----:R-:W-:Y:S01]  /*2620*/  @!P5 FMUL R46, R46, R46 ;  /* 0x0000002e2e2ed220 */ /* 0x002fe20000400000 */
[----:B------:R-:W-:-:S03]  /*2630*/  FADD R28, R26, R27 ;  /* 0x0000001b1a1c7221 */ /* 0x000fc60000000000 */
[----:B------:R-:W-:Y:S01]  /*2640*/  FADD R20, R91, R46 ;  /* 0x0000002e5b147221 */ /* 0x000fe20000000000 */
[----:B------:R-:W-:Y:S01]  /*2650*/  F2FP.F16.F32.PACK_AB R91, R12, R91 ;  /* 0x0000005b0c5b723e */ /* 0x000fe200000000ff */
[----:B------:R-:W-:Y:S01]  /*2660*/  @!P1 FMUL R7, R7, 0.5 ;  /* 0x3f00000007079820 */ /* 0x000fe20000400000 */
[----:B------:R-:W1:Y:S01]  /*2670*/  MUFU.EX2 R101, R51 ;  /* 0x0000003300657308 */ /* 0x000e620000000800 */
[----:B---3--:R-:W-:-:S07]  /*2680*/  @!P3 FMUL R97, R97, R97 ;  /* 0x000000616161b220 */ /* 0x008fce0000400000 */
[----:B------:R-:W3:Y:S01]  /*2690*/  MUFU.EX2 R18, R54 ;  /* 0x0000003600127308 */ /* 0x000ee20000000800 */
[----:B--2---:R-:W-:-:S04]  /*26a0*/  @!P2 FMUL R99, R99, R99 ;  /* 0x000000636363a220 */ /* 0x004fc80000400000 */
[----:B------:R-:W-:Y:S01]  /*26b0*/  FADD R21, R12, R99 ;  /* 0x000000630c157221 */ /* 0x000fe20000000000 */
[----:B------:R-:W-:Y:S02]  /*26c0*/  F2FP.F16.F32.PACK_AB R99, R99, R46 ;  /* 0x0000002e6363723e */ /* 0x000fe400000000ff */
[----:B------:R2:W4:Y:S01]  /*26d0*/  MUFU.EX2 R103, R7 ;  /* 0x0000000700677308 */ /* 0x0005220000000800 */
[----:B-1----:R-:W-:-:S04]  /*26e0*/  @!P4 FMUL R101, R101, R101 ;  /* 0x000000656565c220 */ /* 0x002fc80000400000 */
[----:B------:R-:W-:Y:S01]  /*26f0*/  FADD R22, R14, R101 ;  /* 0x000000650e167221 */ /* 0x000fe20000000000 */
[----:B------:R-:W-:Y:S01]  /*2700*/  F2FP.F16.F32.PACK_AB R101, R101, R50 ;  /* 0x000000326565723e */ /* 0x000fe200000000ff */
[----:B---3--:R-:W-:Y:S01]  /*2710*/  @!P6 FMUL R18, R18, R18 ;  /* 0x000000121212e220 */ /* 0x008fe20000400000 */
[----:B--2---:R-:W-:Y:S01]  /*2720*/  FADD R7, R10, R97 ;  /* 0x000000610a077221 */ /* 0x004fe20000000000 */
[----:B------:R-:W-:Y:S02]  /*2730*/  F2FP.F16.F32.PACK_AB R97, R97, R42 ;  /* 0x0000002a6161723e */ /* 0x000fe400000000ff */
[----:B------:R-:W-:Y:S01]  /*2740*/  FADD R27, R95, R18 ;  /* 0x000000125f1b7221 */ /* 0x000fe20000000000 */
[----:B------:R-:W-:Y:S01]  /*2750*/  FADD R7, R7, R22 ;  /* 0x0000001607077221 */ /* 0x000fe20000000000 */
[----:B------:R-:W-:Y:S01]  /*2760*/  F2FP.F16.F32.PACK_AB R95, R16, R95 ;  /* 0x0000005f105f723e */ /* 0x000fe200000000ff */
[----:B----4-:R-:W-:Y:S01]  /*2770*/  @!P1 FMUL R103, R103, R103 ;  /* 0x0000006767679220 */ /* 0x010fe20000400000 */
[----:B------:R-:W-:Y:S01]  /*2780*/  FADD R27, R20, R27 ;  /* 0x0000001b141b7221 */ /* 0x000fe20000000000 */
[----:B------:R-:W-:-:S02]  /*2790*/  MOV R20, UR7 ;  /* 0x0000000700147c02 */ /* 0x000fc40008000f00 */
[----:B------:R-:W-:Y:S01]  /*27a0*/  FADD R26, R16, R103 ;  /* 0x00000067101a7221 */ /* 0x000fe20000000000 */
[----:B------:R-:W-:Y:S01]  /*27b0*/  FADD R27, R28, R27 ;  /* 0x0000001b1c1b7221 */ /* 0x000fe20000000000 */
[----:B------:R1:W-:Y:S02]  /*27c0*/  SYNCS.ARRIVE.TRANS64.A1T0 RZ, [R20+UR11], RZ ;  /* 0x000000ff14ff79a7 */ /* 0x0003e4000810000b */
[----:B------:R-:W-:-:S04]  /*27d0*/  FADD R26, R21, R26 ;  /* 0x0000001a151a7221 */ /* 0x000fc80000000000 */
[----:B------:R-:W-:Y:S01]  /*27e0*/  FADD R26, R7, R26 ;  /* 0x0000001a071a7221 */ /* 0x000fe20000000000 */
[----:B------:R-:W-:-:S03]  /*27f0*/  FADD R7, R19, R8 ;  /* 0x0000000813077221 */ /* 0x000fc60000000000 */
[----:B------:R-:W-:Y:S01]  /*2800*/  FADD R8, R27, R26 ;  /* 0x0000001a1b087221 */ /* 0x000fe20000000000 */
[----:B-1----:R-:W-:Y:S06]  /*2810*/  @!P0 BRA `(.L_x_19) ;  /* 0x0000000000048947 */ /* 0x002fec0003800000 */
[----:B------:R-:W-:Y:S01]  /*2820*/  BPT.TRAP 0x1 ;  /* 0x000000040000795c */ /* 0x000fe20000300000 */
.L_x_19:
[----:B------:R-:W1:Y:S01]  /*2830*/  SYNCS.PHASECHK.TRANS64.TRYWAIT P1, [UR38+0x1c008], R9 ;  /* 0x01c00809ff0075a7 */ /* 0x000e620008020166 */
[----:B------:R-:W-:Y:S01]  /*2840*/  ULOP3.LUT UR7, UR10, 0x2000000, URZ, 0xfc, !UPT ;  /* 0x020000000a077892 */ /* 0x000fe2000f8efc3f */
[----:B-1----:R-:W-:Y:S11]  /*2850*/  @!P1 BRA `(.L_x_20) ;  /* 0x0000007000189947 */ /* 0x002ff60003800000 */
.L_x_108:
[----:B------:R-:W-:Y:S01]  /*2860*/  UIADD3 UR10, UR7, 0x400, URZ ;  /* 0x00000400070a7890 */ /* 0x000fe2000fffe03f */
[----:B------:R-:W-:Y:S01]  /*2870*/  WARPGROUP.ARRIVE ;  /* 0x00000000000079c5 */ /* 0x000fe20000000000 */
[----:B------:R-:W-:Y:S01]  /*2880*/  UMOV UR11, 0x40000040 ;  /* 0x40000040000b7882 */ /* 0x000fe20000000000 */
[----:B------:R-:W-:-:S06]  /*2890*/  F2FP.F16.F32.PACK_AB R103, R103, R18 ;  /* 0x000000126767723e */ /* 0x000fcc00000000ff */
[----:B------:R-:W-:Y:S01]  /*28a0*/  HGMMA.64x128x16.F32 R24, R88, gdesc[UR8].tnspB, RZ, !UPT, gsb0 ;  /* 0x41e0000858187df0 */ /* 0x000fe2000c0008ff */
[----:B------:R-:W-:Y:S01]  /*28b0*/  UIADD3 UR10, UR7, 0x480, URZ ;  /* 0x00000480070a7890 */ /* 0x000fe2000fffe03f */
[----:B------:R-:W-:Y:S01]  /*28c0*/  UMOV UR11, 0x40000040 ;  /* 0x40000040000b7882 */ /* 0x000fe20000000000 */
[----:B------:R-:W-:Y:S02]  /*28d0*/  WARPGROUP.DEPBAR.LE gsb0, 0x0 ;  /* 0x00008000000079c5 */ /* 0x000fe40000010000 */
[----:B------:R-:W-:-:S07]  /*28e0*/  WARPGROUP.ARRIVE ;  /* 0x00000000000079c5 */ /* 0x000fce0000000000 */
[----:B------:R-:W-:Y:S01]  /*28f0*/  HGMMA.64x128x16.F32 R24, R92, gdesc[UR8].tnspB, R24, gsb0 ;  /* 0x41e000085c187df0 */ /* 0x000fe20008000818 */
        /* <DEDUP_REMOVED lines=9> */
[----:B------:R-:W-:Y:S03]  /*2990*/  HGMMA.64x128x16.F32 R24, R100, gdesc[UR8].tnspB, R24, gsb0 ;  /* 0x41e0000864187df0 */ /* 0x000fe60008000818 */
[----:B------:R-:W-:Y:S02]  /*29a0*/  WARPGROUP.DEPBAR.LE gsb0, 0x0 ;  /* 0x00008000000079c5 */ /* 0x000fe40000010000 */
[----:B------:R-:W-:Y:S05]  /*29b0*/  @!P0 BRA `(.L_x_21) ;  /* 0x0000000000048947 */ /* 0x000fea0003800000 */
[----:B------:R-:W-:Y:S01]  /*29c0*/  BPT.TRAP 0x1 ;  /* 0x000000040000795c */ /* 0x000fe20000300000 */
.L_x_21:
[----:B------:R-:W-:Y:S01]  /*29d0*/  UISETP.GT.U32.AND UP0, UPT, UR5, 0x1, UPT ;  /* 0x000000010500788c */ /* 0x000fe2000bf04070 */
[----:B------:R-:W-:Y:S01]  /*29e0*/  IMAD.MOV.U32 R12, RZ, RZ, RZ ;  /* 0x000000ffff0c7224 */ /* 0x000fe200078e00ff */
[----:B------:R-:W-:-:S04]  /*29f0*/  UIADD3 UR10, UR38, 0x1c028, URZ ;  /* 0x0001c028260a7890 */ /* 0x000fc8000fffe03f */
[----:B------:R-:W-:Y:S01]  /*2a00*/  PLOP3.LUT P1, PT, PT, PT, UP0, 0x80, 0x0 ;  /* 0x000000000000781c */ /* 0x000fe20003f2f008 */
[----:B------:R-:W-:-:S09]  /*2a10*/  UPRMT UR10, URZ, 0x654, UR10 ;  /* 0x000006543f0a7896 */ /* 0x000fd2000800000a */
[----:B------:R-:W-:Y:S03]  /*2a20*/  SYNCS.ARRIVE.TRANS64.RED.A1T0 RZ, [UR10], RZ ;  /* 0x000000ffffff79a7 */ /* 0x000fe6000810040a */
[----:B------:R-:W-:Y:S05]  /*2a30*/  @P1 BRA `(.L_x_22) ;  /* 0x0000000000041947 */ /* 0x000fea0003800000 */
[----:B------:R-:W-:Y:S01]  /*2a40*/  BPT.TRAP 0x1 ;  /* 0x000000040000795c */ /* 0x000fe20000300000 */
.L_x_22:
[----:B------:R-:W-:Y:S01]  /*2a50*/  ISETP.GE.AND P2, PT, R3, 0x4, PT ;  /* 0x000000040300780c */ /* 0x000fe20003f46270 */
[----:B------:R-:W-:Y:S01]  /*2a60*/  UMOV UR39, 0x1 ;  /* 0x0000000100277882 */ /* 0x000fe20000000000 */
[----:B------:R-:W-:Y:S01]  /*2a70*/  UMOV UR5, 0x2 ;  /* 0x0000000200057882 */ /* 0x000fe20000000000 */
[----:B------:R-:W-:Y:S02]  /*2a80*/  IADD3 R5, R5, 0x40, RZ ;  /* 0x0000004005057810 */ /* 0x000fe40007ffe0ff */
[----:B-1----:R-:W-:-:S08]  /*2a90*/  IADD3 R9, R3, -0x2, RZ ;  /* 0xfffffffe03097810 */ /* 0x002fd00007ffe0ff */
[----:B------:R-:W-:Y:S05]  /*2aa0*/  @!P2 BRA `(.L_x_23) ;  /* 0x0000001c001ca947 */ /* 0x000fea0003800000 */
[----:B------:R-:W-:Y:S01]  /*2ab0*/  VIADD R10, R3, 0xfffffffd ;  /* 0xfffffffd030a7836 */ /* 0x000fe20000000000 */
[----:B------:R-:W-:Y:S01]  /*2ac0*/  MOV R11, R4 ;  /* 0x00000004000b7202 */ /* 0x000fe20000000f00 */
[----:B------:R-:W-:Y:S01]  /*2ad0*/  UMOV UR5, 0x2 ;  /* 0x0000000200057882 */ /* 0x000fe20000000000 */
[----:B------:R-:W-:Y:S01]  /*2ae0*/  MOV R13, R6 ;  /* 0x00000006000d7202 */ /* 0x000fe20000000f00 */
[----:B------:R-:W-:Y:S01]  /*2af0*/  UMOV UR39, 0x1 ;  /* 0x0000000100277882 */ /* 0x000fe20000000000 */
[----:B------:R-:W-:Y:S01]  /*2b00*/  MOV R12, RZ ;  /* 0x000000ff000c7202 */ /* 0x000fe20000000f00 */
[----:B------:R-:W-:-:S06]  /*2b10*/  ULDC UR44, c[0x0][0x604] ;  /* 0x00018100002c7ab9 */ /* 0x000fcc0000000800 */
.L_x_34:
[----:B------:R-:W-:Y:S01]  /*2b20*/  PLOP3.LUT P3, PT, PT, PT, UP1, 0x80, 0x0 ;  /* 0x000000000000781c */ /* 0x000fe20003f6f018 */
[----:B------:R-:W-:-:S12]  /*2b30*/  IMAD.MOV.U32 R9, RZ, RZ, R10 ;  /* 0x000000ffff097224 */ /* 0x000fd800078e000a */
[----:B------:R-:W-:Y:S05]  /*2b40*/  @!P3 BRA `(.L_x_24) ;  /* 0x000000000004b947 */ /* 0x000fea0003800000 */
[----:B------:R-:W-:Y:S01]  /*2b50*/  BPT.TRAP 0x1 ;  /* 0x000000040000795c */ /* 0x000fe20000300000 */
.L_x_24:
[----:B------:R-:W-:Y:S01]  /*2b60*/  ULEA UR10, UR5, UR38, 0x3 ;  /* 0x00000026050a7291 */ /* 0x000fe2000f8e183f */
[----:B------:R-:W-:-:S08]  /*2b70*/  SHF.L.U32 R3, R12, 0x1f, RZ ;  /* 0x0000001f0c037819 */ /* 0x000fd000000006ff */
[----:B------:R-:W1:Y:S02]  /*2b80*/  SYNCS.PHASECHK.TRANS64.TRYWAIT P2, [UR10+0x1c000], R3 ;  /* 0x01c00003ff0075a7 */ /* 0x000e64000804014a */
[----:B-1----:R-:W-:Y:S05]  /*2b90*/  @!P2 BRA `(.L_x_25) ;  /* 0x0000006c0060a947 */ /* 0x002fea0003800000 */
.L_x_109:
[----:B------:R-:W-:Y:S01]  /*2ba0*/  ULEA UR10, UR5, UR6, 0xa ;  /* 0x00000006050a7291 */ /* 0x000fe2000f8e503f */
[----:B------:R-:W-:Y:S01]  /*2bb0*/  WARPGROUP.ARRIVE ;  /* 0x00000000000079c5 */ /* 0x000fe20000000000 */
[----:B------:R-:W-:Y:S01]  /*2bc0*/  UMOV UR11, 0x40000040 ;  /* 0x40000040000b7882 */ /* 0x000fe20000000000 */
[----:B------:R-:W-:Y:S01]  /*2bd0*/  UMOV UR15, 0x40000040 ;  /* 0x40000040000f7882 */ /* 0x000fe20000000000 */
[----:B------:R-:W-:Y:S02]  /*2be0*/  UIADD3 UR14, UR10, 0x2, URZ ;  /* 0x000000020a0e7890 */ /* 0x000fe4000fffe03f */
[----:B------:R-:W-:Y:S01]  /*2bf0*/  UIADD3 UR18, UR10, 0x4, URZ ;  /* 0x000000040a127890 */ /* 0x000fe2000fffe03f */
[----:B------:R-:W-:Y:S02]  /*2c00*/  UMOV UR19, 0x40000040 ;  /* 0x4000004000137882 */ /* 0x000fe40000000000 */
[----:B------:R-:W-:Y:S01]  /*2c10*/  HGMMA.64x64x16.F32 R88, gdesc[UR8], RZ, !UPT, gsb0 ;  /* 0x00e00000085879f0 */ /* 0x000fe2000c0008ff */
[----:B------:R-:W-:Y:S01]  /*2c20*/  UIADD3 UR22, UR10, 0x6, URZ ;  /* 0x000000060a167890 */ /* 0x000fe2000fffe03f */
[----:B------:R-:W-:Y:S01]  /*2c30*/  UMOV UR23, 0x40000040 ;  /* 0x4000004000177882 */ /* 0x000fe20000000000 */
        /* <DEDUP_REMOVED lines=8> */
[----:B------:R-:W-:-:S04]  /*2cc0*/  UIADD3 UR5, UR5, 0x1, URZ ;  /* 0x0000000105057890 */ /* 0x000fc8000fffe03f */
[----:B------:R-:W-:-:S04]  /*2cd0*/  UISETP.NE.AND UP0, UPT, UR5, 0x5, UPT ;  /* 0x000000050500788c */ /* 0x000fc8000bf05270 */
[----:B------:R-:W-:Y:S02]  /*2ce0*/  USEL UR10, URZ, 0x1, UP0 ;  /* 0x000000013f0a7887 */ /* 0x000fe40008000000 */
[----:B------:R-:W-:-:S04]  /*2cf0*/  USEL UR11, UR5, URZ, UP0 ;  /* 0x0000003f050b7287 */ /* 0x000fc80008000000 */
[----:B-1----:R-:W-:Y:S01]  /*2d00*/  LOP3.LUT R3, R12, UR10, RZ, 0x3c, !PT ;  /* 0x0000000a0c037c12 */ /* 0x002fe2000f8e3cff */
        /* <DEDUP_REMOVED lines=22> */
[----:B------:R-:W-:Y:S05]  /*2e70*/  @!P3 BRA `(.L_x_26) ;  /* 0x000000000004b947 */ /* 0x000fea0003800000 */
[----:B------:R-:W-:Y:S01]  /*2e80*/  BPT.TRAP 0x1 ;  /* 0x000000040000795c */ /* 0x000fe20000300000 */
.L_x_26:
[----:B------:R-:W-:Y:S01]  /*2e90*/  FMNMX R4, R88, R11, !PT ;  /* 0x0000000b58047209 */ /* 0x000fe20007800000 */
[----:B------:R-:W-:Y:S01]  /*2ea0*/  ULEA UR5, UR11, UR38, 0x3 ;  /* 0x000000260b057291 */ /* 0x000fe2000f8e183f */
[----:B------:R-:W-:Y:S02]  /*2eb0*/  FMNMX R10, R90, R13, !PT ;  /* 0x0000000d5a0a7209 */ /* 0x000fe40007800000 */
[----:B------:R-:W-:Y:S02]  /*2ec0*/  FMNMX R15, R89, R4, !PT ;  /* 0x00000004590f7209 */ /* 0x000fe40007800000 */
[----:B------:R-:W-:Y:S02]  /*2ed0*/  FMNMX R17, R91, R10, !PT ;  /* 0x0000000a5b117209 */ /* 0x000fe40007800000 */
[----:B------:R-:W-:Y:S02]  /*2ee0*/  FMNMX R4, R92, R15, !PT ;  /* 0x0000000f5c047209 */ /* 0x000fe40007800000 */
[----:B------:R-:W-:-:S02]  /*2ef0*/  FMNMX R10, R94, R17, !PT ;  /* 0x000000115e0a7209 */ /* 0x000fc40007800000 */
[----:B------:R-:W-:Y:S02]  /*2f00*/  FMNMX R15, R93, R4, !PT ;  /* 0x000000045d0f7209 */ /* 0x000fe40007800000 */
[----:B------:R-:W-:Y:S02]  /*2f10*/  FMNMX R17, R95, R10, !PT ;  /* 0x0000000a5f117209 */ /* 0x000fe40007800000 */
[----:B------:R-:W-:Y:S02]  /*2f20*/  FMNMX R4, R96, R15, !PT ;  /* 0x0000000f60047209 */ /* 0x000fe40007800000 */
[----:B------:R-:W-:Y:S02]  /*2f30*/  FMNMX R10, R98, R17, !PT ;  /* 0x00000011620a7209 */ /* 0x000fe40007800000 */
[----:B------:R-:W-:Y:S02]  /*2f40*/  FMNMX R15, R97, R4, !PT ;  /* 0x00000004610f7209 */ /* 0x000fe40007800000 */
[----:B------:R-:W-:-:S02]  /*2f50*/  FMNMX R17, R99, R10, !PT ;  /* 0x0000000a63117209 */ /* 0x000fc40007800000 */
[----:B------:R-:W-:-:S04]  /*2f60*/  FMNMX R4, R100, R15, !PT ;  /* 0x0000000f64047209 */ /* 0x000fc80007800000 */
        /* <DEDUP_REMOVED lines=8> */
[----:B------:R-:W-:-:S05]  /*2ff0*/  FMNMX R6, R117, R4, !PT ;  /* 0x0000000475067209 */ /* 0x000fca0007800000 */
[----:B------:R-:W1:Y:S02]  /*3000*/  SHFL.BFLY PT, R15, R6, 0x1, 0x1f ;  /* 0x0c201f00060f7f89 */ /* 0x000e6400000e0000 */
[----:B-1----:R-:W-:Y:S02]  /*3010*/  FMNMX R15, R6, R15, !PT ;  /* 0x0000000f060f7209 */ /* 0x002fe40007800000 */
[----:B------:R-:W-:-:S03]  /*3020*/  FMNMX R6, R102, R17, !PT ;  /* 0x0000001166067209 */ /* 0x000fc60007800000 */
[----:B------:R-:W1:Y:S02]  /*3030*/  SHFL.BFLY PT, R4, R15, 0x2, 0x1f ;  /* 0x0c401f000f047f89 */ /* 0x000e6400000e0000 */
[----:B-1----:R-:W-:Y:S02]  /*3040*/  FMNMX R4, R15, R4, !PT ;  /* 0x000000040f047209 */ /* 0x002fe40007800000 */
[----:B------:R-:W-:Y:S02]  /*3050*/  FMNMX R15, R103, R6, !PT ;  /* 0x00000006670f7209 */ /* 0x000fe40007800000 */
[----:B------:R-:W-:Y:S02]  /*3060*/  FSETP.NEU.AND P2, PT, R4, -INF , PT ;  /* 0xff8000000400780b */ /* 0x000fe40003f4d000 */
[----:B------:R-:W-:Y:S02]  /*3070*/  FMNMX R6, R106, R15, !PT ;  /* 0x0000000f6a067209 */ /* 0x000fe40007800000 */
[----:B------:R-:W-:-:S02]  /*3080*/  FSEL R10, R4, RZ, P2 ;  /* 0x000000ff040a7208 */ /* 0x000fc40001000000 */
[----:B------:R-:W-:-:S03]  /*3090*/  FMNMX R15, R107, R6, !PT ;  /* 0x000000066b0f7209 */ /* 0x000fc60007800000 */
[----:B------:R-:W-:Y:S01]  /*30a0*/  FMUL R12, R10, UR44 ;  /* 0x0000002c0a0c7c20 */ /* 0x000fe20008400000 */
[----:B------:R-:W-:Y:S01]  /*30b0*/  FMNMX R6, R110, R15, !PT ;  /* 0x0000000f6e067209 */ /* 0x000fe20007800000 */
[----:B------:R-:W-:Y:S02]  /*30c0*/  FADD R10, -R10, R11 ;  /* 0x0000000b0a0a7221 */ /* 0x000fe40000000100 */
[--C-:B------:R-:W-:Y:S01]  /*30d0*/  FFMA R88, R88, UR44, -R12.reuse ;  /* 0x0000002c58587c23 */ /* 0x100fe2000800080c */
[--C-:B------:R-:W-:Y:S01]  /*30e0*/  FFMA R89, R89, UR44, -R12.reuse ;  /* 0x0000002c59597c23 */ /* 0x100fe2000800080c */
[--C-:B------:R-:W-:Y:S01]  /*30f0*/  FFMA R92, R92, UR44, -R12.reuse ;  /* 0x0000002c5c5c7c23 */ /* 0x100fe2000800080c */
[--C-:B------:R-:W-:Y:S01]  /*3100*/  FFMA R93, R93, UR44, -R12.reuse ;  /* 0x0000002c5d5d7c23 */ /* 0x100fe2000800080c */
[----:B------:R-:W-:Y:S01]  /*3110*/  FMNMX R15, R111, R6, !PT ;  /* 0x000000066f0f7209 */ /* 0x000fe20007800000 */
[--C-:B------:R-:W-:Y:S01]  /*3120*/  FFMA R96, R96, UR44, -R12.reuse ;  /* 0x0000002c60607c23 */ /* 0x100fe2000800080c */
[----:B------:R-:W-:Y:S01]  /*3130*/  FSETP.GEU.AND P5, PT, R88, -126, PT ;  /* 0xc2fc00005800780b */ /* 0x000fe20003fae000 */
[--C-:B------:R-:W-:Y:S01]  /*3140*/  FFMA R97, R97, UR44, -R12.reuse ;  /* 0x0000002c61617c23 */ /* 0x100fe2000800080c */
[----:B------:R-:W-:Y:S01]  /*3150*/  FSETP.GEU.AND P3, PT, R89, -126, PT ;  /* 0xc2fc00005900780b */ /* 0x000fe20003f6e000 */
[--C-:B------:R-:W-:Y:S01]  /*3160*/  FFMA R100, R100, UR44, -R12.reuse ;  /* 0x0000002c64647c23 */ /* 0x100fe2000800080c */
[----:B------:R-:W-:Y:S01]  /*3170*/  FSETP.GEU.AND P2, PT, R92, -126, PT ;  /* 0xc2fc00005c00780b */ /* 0x000fe20003f4e000 */
        /* <DEDUP_REMOVED lines=8> */
[----:B------:R-:W-:Y:S01]  /*3200*/  @!P5 FMUL R88, R88, 0.5 ;  /* 0x3f0000005858d820 */ /* 0x000fe20000400000 */
[--C-:B------:R-:W-:Y:S01]  /*3210*/  FFMA R109, R109, UR44, -R12.reuse ;  /* 0x0000002c6d6d7c23 */ /* 0x100fe2000800080c */
[----:B------:R-:W-:Y:S01]  /*3220*/  @!P3 FMUL R89, R89, 0.5 ;  /* 0x3f0000005959b820 */ /* 0x000fe20000400000 */
[----:B------:R-:W-:Y:S01]  /*3230*/  FMNMX R6, R118, R15, !PT ;  /* 0x0000000f76067209 */ /* 0x000fe20007800000 */
[----:B------:R-:W-:Y:S01]  /*3240*/  @!P2 FMUL R92, R92, 0.5 ;  /* 0x3f0000005c5ca820 */ /* 0x000fe20000400000 */
[--C-:B------:R-:W-:Y:S01]  /*3250*/  FFMA R112, R112, UR44, -R12.reuse ;  /* 0x0000002c70707c23 */ /* 0x100fe2000800080c */
[----:B------:R-:W1:Y:S01]  /*3260*/  MUFU.EX2 R88, R88 ;  /* 0x0000005800587308 */ /* 0x000e620000000800 */
[----:B------:R-:W-:Y:S01]  /*3270*/  FMNMX R6, R119, R6, !PT ;  /* 0x0000000677067209 */ /* 0x000fe20007800000 */
[----:B------:R-:W-:Y:S01]  /*3280*/  @!P4 FMUL R93, R93, 0.5 ;  /* 0x3f0000005d5dc820 */ /* 0x000fe20000400000 */
[--C-:B------:R-:W-:Y:S01]  /*3290*/  FFMA R113, R113, UR44, -R12.reuse ;  /* 0x0000002c71717c23 */ /* 0x100fe2000800080c */
[----:B------:R-:W-:Y:S01]  /*32a0*/  @!P6 FMUL R96, R96, 0.5 ;  /* 0x3f0000006060e820 */ /* 0x000fe20000400000 */
[--C-:B------:R-:W-:Y:S01]  /*32b0*/  FFMA R117, R117, UR44, -R12.reuse ;  /* 0x0000002c75757c23 */ /* 0x100fe2000800080c */
[----:B------:R-:W2:Y:S01]  /*32c0*/  SHFL.BFLY PT, R15, R6, 0x1, 0x1f ;  /* 0x0c201f00060f7f89 */ /* 0x000ea200000e0000 */
[----:B------:R-:W-:Y:S01]  /*32d0*/  FFMA R116, R116, UR44, -R12 ;  /* 0x0000002c74747c23 */ /* 0x000fe2000800080c */
[----:B------:R-:W3:Y:S01]  /*32e0*/  MUFU.EX2 R89, R89 ;  /* 0x0000005900597308 */ /* 0x000ee20000000800 */
[----:B------:R-:W-:-:S07]  /*32f0*/  FMUL R10, R10, UR44 ;  /* 0x0000002c0a0a7c20 */ /* 0x000fce0008400000 */
[----:B------:R-:W4:Y:S01]  /*3300*/  MUFU.EX2 R92, R92 ;  /* 0x0000005c005c7308 */ /* 0x000f220000000800 */
[----:B-1----:R-:W-:Y:S01]  /*3310*/  @!P5 FMUL R88, R88, R88 ;  /* 0x000000585858d220 */ /* 0x002fe20000400000 */
[----:B------:R-:W-:-:S06]  /*3320*/  FSETP.GEU.AND P5, PT, R97, -126, PT ;  /* 0xc2fc00006100780b */ /* 0x000fcc0003fae000 */
[----:B------:R-:W1:Y:S01]  /*3330*/  MUFU.EX2 R93, R93 ;  /* 0x0000005d005d7308 */ /* 0x000e620000000800 */
[----:B---3--:R-:W-:Y:S01]  /*3340*/  @!P3 FMUL R89, R89, R89 ;  /* 0x000000595959b220 */ /* 0x008fe20000400000 */
[----:B------:R-:W-:Y:S02]  /*3350*/  FSETP.GEU.AND P3, PT, R100, -126, PT ;  /* 0xc2fc00006400780b */ /* 0x000fe40003f6e000 */
[----:B--2---:R-:W-:-:S03]  /*3360*/  FMNMX R6, R6, R15, !PT ;  /* 0x0000000f06067209 */ /* 0x004fc60007800000 */
[----:B------:R-:W-:Y:S01]  /*3370*/  @!P5 FMUL R97, R97, 0.5 ;  /* 0x3f0000006161d820 */ /* 0x000fe20000400000 */
[----:B------:R-:W2:Y:S01]  /*3380*/  MUFU.EX2 R96, R96 ;  /* 0x0000006000607308 */ /* 0x000ea20000000800 */
[----:B----4-:R-:W-:Y:S01]  /*3390*/  @!P2 FMUL R92, R92, R92 ;  /* 0x0000005c5c5ca220 */ /* 0x010fe20000400000 */
[----:B------:R-:W-:Y:S01]  /*33a0*/  FSETP.GEU.AND P2, PT, R101, -126, PT ;  /* 0xc2fc00006500780b */ /* 0x000fe20003f4e000 */
[----:B------:R-:W3:Y:S04]  /*33b0*/  SHFL.BFLY PT, R19, R6, 0x2, 0x1f ;  /* 0x0c401f0006137f89 */ /* 0x000ee800000e0000 */
[----:B------:R-:W-:Y:S01]  /*33c0*/  @!P3 FMUL R100, R100, 0.5 ;  /* 0x3f0000006464b820 */ /* 0x000fe20000400000 */
[----:B------:R-:W4:Y:S01]  /*33d0*/  MUFU.EX2 R97, R97 ;  /* 0x0000006100617308 */ /* 0x000f220000000800 */
[----:B-1----:R-:W-:Y:S01]  /*33e0*/  @!P4 FMUL R93, R93, R93 ;  /* 0x0000005d5d5dc220 */ /* 0x002fe20000400000 */
[----:B------:R-:W-:-:S05]  /*33f0*/  FSETP.GEU.AND P4, PT, R104, -126, PT ;  /* 0xc2fc00006800780b */ /* 0x000fca0003f8e000 */
[----:B------:R-:W-:Y:S01]  /*3400*/  @!P2 FMUL R101, R101, 0.5 ;  /* 0x3f0000006565a820 */ /* 0x000fe20000400000 */
[----:B------:R-:W1:Y:S01]  /*3410*/  MUFU.EX2 R100, R100 ;  /* 0x0000006400647308 */ /* 0x000e620000000800 */
[----:B--2---:R-:W-:Y:S01]  /*3420*/  @!P6 FMUL R96, R96, R96 ;  /* 0x000000606060e220 */ /* 0x004fe20000400000 */
[----:B------:R-:W-:-:S05]  /*3430*/  FSETP.GEU.AND P6, PT, R105, -126, PT ;  /* 0xc2fc00006900780b */ /* 0x000fca0003fce000 */
[----:B------:R-:W-:Y:S01]  /*3440*/  @!P4 FMUL R104, R104, 0.5 ;  /* 0x3f0000006868c820 */ /* 0x000fe20000400000 */
[----:B------:R-:W2:Y:S01]  /*3450*/  MUFU.EX2 R101, R101 ;  /* 0x0000006500657308 */ /* 0x000ea20000000800 */
[----:B----4-:R-:W-:Y:S01]  /*3460*/  @!P5 FMUL R97, R97, R97 ;  /* 0x000000616161d220 */ /* 0x010fe20000400000 */
[----:B------:R-:W-:Y:S02]  /*3470*/  FSETP.GEU.AND P5, PT, R108, -126, PT ;  /* 0xc2fc00006c00780b */ /* 0x000fe40003fae000 */
[----:B---3--:R-:W-:-:S03]  /*3480*/  FMNMX R6, R6, R19, !PT ;  /* 0x0000001306067209 */ /* 0x008fc60007800000 */
[----:B------:R-:W-:Y:S01]  /*3490*/  @!P6 FMUL R105, R105, 0.5 ;  /* 0x3f0000006969e820 */ /* 0x000fe20000400000 */
[----:B------:R-:W3:Y:S01]  /*34a0*/  MUFU.EX2 R15, R104 ;  /* 0x00000068000f7308 */ /* 0x000ee20000000800 */
        /* <DEDUP_REMOVED lines=8> */
[----:B---3--:R-:W-:Y:S01]  /*3530*/  @!P4 FMUL R15, R15, R15 ;  /* 0x0000000f0f0fc220 */ /* 0x008fe20000400000 */
[----:B------:R-:W-:-:S05]  /*3540*/  FSETP.GEU.AND P4, PT, R113, -126, PT ;  /* 0xc2fc00007100780b */ /* 0x000fca0003f8e000 */
[----:B------:R-:W-:Y:S01]  /*3550*/  @!P2 FMUL R112, R112, 0.5 ;  /* 0x3f0000007070a820 */ /* 0x000fe20000400000 */
[----:B------:R-:W3:Y:S01]  /*3560*/  MUFU.EX2 R16, R109 ;  /* 0x0000006d00107308 */ /* 0x000ee20000000800 */
[----:B-1----:R-:W-:Y:S01]  /*3570*/  @!P6 FMUL R14, R14, R14 ;  /* 0x0000000e0e0ee220 */ /* 0x002fe20000400000 */
[----:B------:R-:W-:-:S03]  /*3580*/  FSETP.NEU.AND P6, PT, R6, -INF , PT ;  /* 0xff8000000600780b */ /* 0x000fc60003fcd000 */
[----:B------:R-:W-:Y:S01]  /*3590*/  FADD R11, R89, R14 ;  /* 0x0000000e590b7221 */ /* 0x000fe20000000000 */
[----:B------:R-:W-:Y:S01]  /*35a0*/  FSEL R20, R6, RZ, P6 ;  /* 0x000000ff06147208 */ /* 0x000fe20003000000 */
[----:B------:R-:W-:Y:S01]  /*35b0*/  @!P4 FMUL R113, R113, 0.5 ;  /* 0x3f0000007171c820 */ /* 0x000fe20000400000 */
[----:B------:R-:W1:Y:S01]  /*35c0*/  MUFU.EX2 R19, R112 ;  /* 0x0000007000137308 */ /* 0x000e620000000800 */
[----:B--2---:R-:W-:Y:S01]  /*35d0*/  @!P5 FMUL R17, R17, R17 ;  /* 0x000000111111d220 */ /* 0x004fe20000400000 */
[----:B------:R-:W-:Y:S01]  /*35e0*/  FSETP.GEU.AND P5, PT, R117, -126, PT ;  /* 0xc2fc00007500780b */ /* 0x000fe20003fae000 */
[----:B------:R-:W-:Y:S01]  /*35f0*/  FMUL R22, R20, UR44 ;  /* 0x0000002c14167c20 */ /* 0x000fe20008400000 */
[----:B------:R-:W-:Y:S01]  /*3600*/  FSETP.GEU.AND P6, PT, R116, -126, PT ;  /* 0xc2fc00007400780b */ /* 0x000fe20003fce000 */
[----:B------:R-:W-:Y:S01]  /*3610*/  FADD R20, -R20, R13 ;  /* 0x0000000d14147221 */ /* 0x000fe20000000100 */
[----:B------:R-:W-:Y:S01]  /*3620*/  FADD R13, R92, R17 ;  /* 0x000000115c0d7221 */ /* 0x000fe20000000000 */
[--C-:B------:R-:W-:Y:S01]  /*3630*/  FFMA R90, R90, UR44, -R22.reuse ;  /* 0x0000002c5a5a7c23 */ /* 0x100fe20008000816 */
[----:B------:R-:W2:Y:S01]  /*3640*/  MUFU.EX2 R12, R113 ;  /* 0x00000071000c7308 */ /* 0x000ea20000000800 */
[----:B---3--:R-:W-:Y:S01]  /*3650*/  @!P3 FMUL R16, R16, R16 ;  /* 0x000000101010b220 */ /* 0x008fe20000400000 */
[--C-:B------:R-:W-:Y:S01]  /*3660*/  FFMA R91, R91, UR44, -R22.reuse ;  /* 0x0000002c5b5b7c23 */ /* 0x100fe20008000816 */
[--C-:B------:R-:W-:Y:S01]  /*3670*/  FFMA R23, R94, UR44, -R22.reuse ;  /* 0x0000002c5e177c23 */ /* 0x100fe20008000816 */
[----:B------:R-:W-:Y:S01]  /*3680*/  FSETP.GEU.AND P3, PT, R90, -126, PT ;  /* 0xc2fc00005a00780b */ /* 0x000fe20003f6e000 */
[--C-:B------:R-:W-:Y:S01]  /*3690*/  FFMA R104, R95, UR44, -R22.reuse ;  /* 0x0000002c5f687c23 */ /* 0x100fe20008000816 */
[--C-:B------:R-:W-:Y:S01]  /*36a0*/  FFMA R105, R98, UR44, -R22.reuse ;  /* 0x0000002c62697c23 */ /* 0x100fe20008000816 */
[----:B------:R-:W-:Y:S01]  /*36b0*/  @!P5 FMUL R117, R117, 0.5 ;  /* 0x3f0000007575d820 */ /* 0x000fe20000400000 */
[--C-:B------:R-:W-:Y:S01]  /*36c0*/  FFMA R108, R107, UR44, -R22.reuse ;  /* 0x0000002c6b6c7c23 */ /* 0x100fe20008000816 */
[----:B-1----:R-:W-:Y:S01]  /*36d0*/  @!P2 FMUL R19, R19, R19 ;  /* 0x000000131313a220 */ /* 0x002fe20000400000 */
[----:B------:R-:W-:Y:S01]  /*36e0*/  FSETP.GEU.AND P2, PT, R91, -126, PT ;  /* 0xc2fc00005b00780b */ /* 0x000fe20003f4e000 */
[----:B------:R-:W-:Y:S01]  /*36f0*/  @!P6 FMUL R116, R116, 0.5 ;  /* 0x3f0000007474e820 */ /* 0x000fe20000400000 */
[----:B------:R-:W1:Y:S01]  /*3700*/  MUFU.EX2 R18, R117 ;  /* 0x0000007500127308 */ /* 0x000e620000000800 */
[--C-:B------:R-:W-:Y:S01]  /*3710*/  FFMA R106, R106, UR44, -R22.reuse ;  /* 0x0000002c6a6a7c23 */ /* 0x100fe20008000816 */
[--C-:B------:R-:W-:Y:S01]  /*3720*/  FFMA R110, R110, UR44, -R22.reuse ;  /* 0x0000002c6e6e7c23 */ /* 0x100fe20008000816 */
[--C-:B------:R-:W-:Y:S01]  /*3730*/  FFMA R111, R111, UR44, -R22.reuse ;  /* 0x0000002c6f6f7c23 */ /* 0x100fe20008000816 */
[--C-:B------:R-:W-:Y:S01]  /*3740*/  FFMA R114, R114, UR44, -R22.reuse ;  /* 0x0000002c72727c23 */ /* 0x100fe20008000816 */
[----:B------:R-:W-:Y:S01]  /*3750*/  @!P3 FMUL R90, R90, 0.5 ;  /* 0x3f0000005a5ab820 */ /* 0x000fe20000400000 */
[----:B--2---:R-:W-:Y:S01]  /*3760*/  @!P4 FMUL R12, R12, R12 ;  /* 0x0000000c0c0cc220 */ /* 0x004fe20000400000 */
[----:B------:R-:W-:Y:S01]  /*3770*/  FSETP.GEU.AND P4, PT, R23, -126, PT ;  /* 0xc2fc00001700780b */ /* 0x000fe20003f8e000 */
[----:B------:R-:W2:Y:S01]  /*3780*/  MUFU.EX2 R21, R116 ;  /* 0x0000007400157308 */ /* 0x000ea20000000800 */
[--C-:B------:R-:W-:Y:S01]  /*3790*/  FFMA R115, R115, UR44, -R22.reuse ;  /* 0x0000002c73737c23 */ /* 0x100fe20008000816 */
[----:B------:R-:W-:Y:S01]  /*37a0*/  FFMA R118, R118, UR44, -R22 ;  /* 0x0000002c76767c23 */ /* 0x000fe20008000816 */
[----:B------:R-:W-:-:S05]  /*37b0*/  @!P2 FMUL R91, R91, 0.5 ;  /* 0x3f0000005b5ba820 */ /* 0x000fca0000400000 */
[----:B------:R3:W4:Y:S01]  /*37c0*/  MUFU.EX2 R94, R90 ;  /* 0x0000005a005e7308 */ /* 0x0007220000000800 */
[----:B-1----:R-:W-:Y:S01]  /*37d0*/  @!P5 FMUL R18, R18, R18 ;  /* 0x000000121212d220 */ /* 0x002fe20000400000 */
[----:B------:R-:W-:Y:S02]  /*37e0*/  FSETP.GEU.AND P5, PT, R105, -126, PT ;  /* 0xc2fc00006900780b */ /* 0x000fe40003fae000 */
[----:B------:R-:W-:-:S04]  /*37f0*/  @!P4 FMUL R23, R23, 0.5 ;  /* 0x3f0000001717c820 */ /* 0x000fc80000400000 */
[----:B------:R1:W5:Y:S01]  /*3800*/  MUFU.EX2 R95, R91 ;  /* 0x0000005b005f7308 */ /* 0x0003620000000800 */
[----:B---3--:R-:W-:Y:S01]  /*3810*/  FFMA R90, R99, UR44, -R22 ;  /* 0x0000002c635a7c23 */ /* 0x008fe20008000816 */
[----:B--2---:R-:W-:Y:S01]  /*3820*/  @!P6 FMUL R21, R21, R21 ;  /* 0x000000151515e220 */ /* 0x004fe20000400000 */
[----:B------:R-:W-:-:S04]  /*3830*/  FSETP.GEU.AND P6, PT, R104, -126, PT ;  /* 0xc2fc00006800780b */ /* 0x000fc80003fce000 */
[----:B------:R-:W-:Y:S01]  /*3840*/  @!P5 FMUL R105, R105, 0.5 ;  /* 0x3f0000006969d820 */ /* 0x000fe20000400000 */
[----:B------:R2:W3:Y:S01]  /*3850*/  MUFU.EX2 R98, R23 ;  /* 0x0000001700627308 */ /* 0x0004e20000000800 */
[----:B----4-:R-:W-:Y:S01]  /*3860*/  @!P3 FMUL R94, R94, R94 ;  /* 0x0000005e5e5eb220 */ /* 0x010fe20000400000 */
[----:B------:R-:W-:Y:S01]  /*3870*/  FSETP.GEU.AND P3, PT, R90, -126, PT ;  /* 0xc2fc00005a00780b */ /* 0x000fe20003f6e000 */
[----:B-1----:R-:W-:-:S05]  /*3880*/  FFMA R91, R102, UR44, -R22 ;  /* 0x0000002c665b7c23 */ /* 0x002fca0008000816 */
[----:B------:R-:W-:Y:S01]  /*3890*/  @!P6 FMUL R104, R104, 0.5 ;  /* 0x3f0000006868e820 */ /* 0x000fe20000400000 */
[----:B-----5:R-:W-:Y:S01]  /*38a0*/  @!P2 FMUL R95, R95, R95 ;  /* 0x0000005f5f5fa220 */ /* 0x020fe20000400000 */
[----:B------:R-:W-:Y:S01]  /*38b0*/  FSETP.GEU.AND P2, PT, R91, -126, PT ;  /* 0xc2fc00005b00780b */ /* 0x000fe20003f4e000 */
[--C-:B--2---:R-:W-:Y:S01]  /*38c0*/  FFMA R23, R103, UR44, -R22.reuse ;  /* 0x0000002c67177c23 */ /* 0x104fe20008000816 */
[----:B------:R-:W1:Y:S01]  /*38d0*/  MUFU.EX2 R105, R105 ;  /* 0x0000006900697308 */ /* 0x000e620000000800 */
[----:B------:R-:W-:Y:S02]  /*38e0*/  FFMA R22, R119, UR44, -R22 ;  /* 0x0000002c77167c23 */ /* 0x000fe40008000816 */
[----:B------:R-:W-:Y:S01]  /*38f0*/  @!P3 FMUL R90, R90, 0.5 ;  /* 0x3f0000005a5ab820 */ /* 0x000fe20000400000 */
[----:B---3--:R-:W-:Y:S01]  /*3900*/  @!P4 FMUL R98, R98, R98 ;  /* 0x000000626262c220 */ /* 0x008fe20000400000 */
[----:B------:R-:W-:-:S03]  /*3910*/  FSETP.GEU.AND P4, PT, R23, -126, PT ;  /* 0xc2fc00001700780b */ /* 0x000fc60003f8e000 */
[----:B------:R-:W2:Y:S03]  /*3920*/  MUFU.EX2 R99, R104 ;  /* 0x0000006800637308 */ /* 0x000ea60000000800 */
[----:B------:R-:W-:-:S05]  /*3930*/  @!P2 FMUL R91, R91, 0.5 ;  /* 0x3f0000005b5ba820 */ /* 0x000fca0000400000 */
[----:B------:R3:W4:Y:S01]  /*3940*/  MUFU.EX2 R102, R90 ;  /* 0x0000005a00667308 */ /* 0x0007220000000800 */
[----:B-1----:R-:W-:Y:S01]  /*3950*/  @!P5 FMUL R105, R105, R105 ;  /* 0x000000696969d220 */ /* 0x002fe20000400000 */
[----:B------:R-:W-:Y:S01]  /*3960*/  FSETP.GEU.AND P5, PT, R108, -126, PT ;  /* 0xc2fc00006c00780b */ /* 0x000fe20003fae000 */
[----:B------:R-:W-:-:S05]  /*3970*/  @!P4 FMUL R23, R23, 0.5 ;  /* 0x3f0000001717c820 */ /* 0x000fca0000400000 */
[----:B------:R-:W1:Y:S01]  /*3980*/  MUFU.EX2 R103, R91 ;  /* 0x0000005b00677308 */ /* 0x000e620000000800 */
[----:B--2---:R-:W-:Y:S01]  /*3990*/  @!P6 FMUL R99, R99, R99 ;  /* 0x000000636363e220 */ /* 0x004fe20000400000 */
[----:B------:R-:W-:Y:S01]  /*39a0*/  FSETP.GEU.AND P6, PT, R106, -126, PT ;  /* 0xc2fc00006a00780b */ /* 0x000fe20003fce000 */
[----:B---3--:R-:W-:-:S04]  /*39b0*/  FADD R90, R100, R21 ;  /* 0x00000015645a7221 */ /* 0x008fc80000000000 */
[----:B------:R-:W-:Y:S01]  /*39c0*/  @!P5 FMUL R108, R108, 0.5 ;  /* 0x3f0000006c6cd820 */ /* 0x000fe20000400000 */
[----:B------:R2:W3:Y:S01]  /*39d0*/  MUFU.EX2 R104, R23 ;  /* 0x0000001700687308 */ /* 0x0004e20000000800 */
[----:B----4-:R-:W-:Y:S01]  /*39e0*/  @!P3 FMUL R102, R102, R102 ;  /* 0x000000666666b220 */ /* 0x010fe20000400000 */
[----:B------:R-:W-:Y:S01]  /*39f0*/  FSETP.GEU.AND P3, PT, R110, -126, PT ;  /* 0xc2fc00006e00780b */ /* 0x000fe20003f6e000 */
[----:B------:R-:W-:-:S04]  /*3a00*/  FADD R90, R13, R90 ;  /* 0x0000005a0d5a7221 */ /* 0x000fc80000000000 */
[----:B------:R-:W-:Y:S01]  /*3a10*/  @!P6 FMUL R106, R106, 0.5 ;  /* 0x3f0000006a6ae820 */ /* 0x000fe20000400000 */
[----:B------:R-:W4:Y:S01]  /*3a20*/  MUFU.EX2 R108, R108 ;  /* 0x0000006c006c7308 */ /* 0x000f220000000800 */
[----:B-1----:R-:W-:Y:S01]  /*3a30*/  @!P2 FMUL R103, R103, R103 ;  /* 0x000000676767a220 */ /* 0x002fe20000400000 */
[----:B------:R-:W-:Y:S01]  /*3a40*/  FSETP.GEU.AND P2, PT, R111, -126, PT ;  /* 0xc2fc00006f00780b */ /* 0x000fe20003f4e000 */
[----:B--2---:R-:W-:-:S04]  /*3a50*/  FADD R23, R101, R18 ;  /* 0x0000001265177221 */ /* 0x004fc80000000000 */
[----:B------:R-:W-:Y:S01]  /*3a60*/  @!P3 FMUL R110, R110, 0.5 ;  /* 0x3f0000006e6eb820 */ /* 0x000fe20000400000 */
[----:B------:R-:W1:Y:S01]  /*3a70*/  MUFU.EX2 R107, R106 ;  /* 0x0000006a006b7308 */ /* 0x000e620000000800 */
[----:B---3--:R-:W-:Y:S01]  /*3a80*/  @!P4 FMUL R104, R104, R104 ;  /* 0x000000686868c220 */ /* 0x008fe20000400000 */
[----:B------:R-:W-:-:S05]  /*3a90*/  FSETP.GEU.AND P4, PT, R114, -126, PT ;  /* 0xc2fc00007200780b */ /* 0x000fca0003f8e000 */
[----:B------:R-:W-:Y:S01]  /*3aa0*/  @!P2 FMUL R111, R111, 0.5 ;  /* 0x3f0000006f6fa820 */ /* 0x000fe20000400000 */
[----:B------:R2:W3:Y:S01]  /*3ab0*/  MUFU.EX2 R109, R110 ;  /* 0x0000006e006d7308 */ /* 0x0004e20000000800 */
[----:B----4-:R-:W-:Y:S01]  /*3ac0*/  @!P5 FMUL R108, R108, R108 ;  /* 0x0000006c6c6cd220 */ /* 0x010fe20000400000 */
[----:B------:R-:W-:-:S05]  /*3ad0*/  FSETP.GEU.AND P5, PT, R118, -126, PT ;  /* 0xc2fc00007600780b */ /* 0x000fca0003fae000 */
[----:B------:R-:W-:Y:S01]  /*3ae0*/  @!P4 FMUL R114, R114, 0.5 ;  /* 0x3f0000007272c820 */ /* 0x000fe20000400000 */
[----:B------:R-:W4:Y:S01]  /*3af0*/  MUFU.EX2 R106, R111 ;  /* 0x0000006f006a7308 */ /* 0x000f220000000800 */
[----:B-1----:R-:W-:Y:S01]  /*3b00*/  @!P6 FMUL R107, R107, R107 ;  /* 0x0000006b6b6be220 */ /* 0x002fe20000400000 */
[----:B------:R-:W-:Y:S01]  /*3b10*/  FSETP.GEU.AND P6, PT, R115, -126, PT ;  /* 0xc2fc00007300780b */ /* 0x000fe20003fce000 */
[----:B--2---:R-:W-:Y:S01]  /*3b20*/  FMUL R110, R20, UR44 ;  /* 0x0000002c146e7c20 */ /* 0x004fe20008400000 */
[----:B------:R-:W-:-:S03]  /*3b30*/  FADD R20, R97, R12 ;  /* 0x0000000c61147221 */ /* 0x000fc60000000000 */
        /* <DEDUP_REMOVED lines=9> */
[----:B------:R-:W2:Y:S01]  /*3bd0*/  MUFU.EX2 R118, R118 ;  /* 0x0000007600767308 */ /* 0x000ea20000000800 */
[----:B----4-:R-:W-:Y:S01]  /*3be0*/  @!P2 FMUL R106, R106, R106 ;  /* 0x0000006a6a6aa220 */ /* 0x010fe20000400000 */
[----:B------:R-:W-:Y:S01]  /*3bf0*/  FSETP.GEU.AND P2, PT, R10, -126, PT ;  /* 0xc2fc00000a00780b */ /* 0x000fe20003f4e000 */
[----:B------:R-:W-:Y:S01]  /*3c00*/  FADD R20, R20, R23 ;  /* 0x0000001714147221 */ /* 0x000fe20000000000 */
[----:B------:R-:W-:Y:S01]  /*3c10*/  FADD R23, R95, R108 ;  /* 0x0000006c5f177221 */ /* 0x000fe20000000000 */
[----:B------:R-:W-:Y:S01]  /*3c20*/  FADD R113, R99, R106 ;  /* 0x0000006a63717221 */ /* 0x000fe20000000000 */
[----:B------:R-:W-:Y:S01]  /*3c30*/  F2FP.F16.F32.PACK_AB R88, R89, R88 ;  /* 0x000000585958723e */ /* 0x000fe200000000ff */
[----:B------:R-:W-:Y:S01]  /*3c40*/  @!P3 FMUL R22, R22, 0.5 ;  /* 0x3f0000001616b820 */ /* 0x000fe20000400000 */
[----:B------:R-:W3:Y:S01]  /*3c50*/  MUFU.EX2 R115, R115 ;  /* 0x0000007300737308 */ /* 0x000ee20000000800 */
[----:B-1----:R-:W-:Y:S01]  /*3c60*/  @!P4 FMUL R114, R114, R114 ;  /* 0x000000727272c220 */ /* 0x002fe20000400000 */
[----:B------:R-:W-:Y:S01]  /*3c70*/  FSETP.GEU.AND P4, PT, R110, -126, PT ;  /* 0xc2fc00006e00780b */ /* 0x000fe20003f8e000 */
[----:B------:R-:W-:Y:S01]  /*3c80*/  FADD R20, R91, R20 ;  /* 0x000000145b147221 */ /* 0x000fe20000000000 */
[----:B------:R-:W-:Y:S01]  /*3c90*/  F2FP.F16.F32.PACK_AB R89, R95, R94 ;  /* 0x0000005e5f59723e */ /* 0x000fe200000000ff */
[----:B------:R-:W-:Y:S01]  /*3ca0*/  FADD R117, R105, R114 ;  /* 0x0000007269757221 */ /* 0x000fe20000000000 */
[----:B------:R-:W-:Y:S01]  /*3cb0*/  F2FP.F16.F32.PACK_AB R91, R99, R98 ;  /* 0x00000062635b723e */ /* 0x000fe200000000ff */
[----:B------:R-:W-:Y:S01]  /*3cc0*/  @!P2 FMUL R10, R10, 0.5 ;  /* 0x3f0000000a0aa820 */ /* 0x000fe20000400000 */
[----:B------:R1:W4:Y:S01]  /*3cd0*/  MUFU.EX2 R111, R22 ;  /* 0x00000016006f7308 */ /* 0x0003220000000800 */
[----:B--2---:R-:W-:Y:S01]  /*3ce0*/  @!P5 FMUL R118, R118, R118 ;  /* 0x000000767676d220 */ /* 0x004fe20000400000 */
[----:B------:R-:W-:-:S02]  /*3cf0*/  F2FP.F16.F32.PACK_AB R95, R104, R103 ;  /* 0x00000067685f723e */ /* 0x000fc400000000ff */
[----:B------:R-:W-:Y:S01]  /*3d00*/  F2FP.F16.F32.PACK_AB R98, R16, R17 ;  /* 0x000000111062723e */ /* 0x000fe200000000ff */
[----:B------:R-:W-:Y:S01]  /*3d10*/  FADD R119, R103, R118 ;  /* 0x0000007667777221 */ /* 0x000fe20000000000 */
[----:B------:R-:W-:Y:S01]  /*3d20*/  F2FP.F16.F32.PACK_AB R99, R106, R109 ;  /* 0x0000006d6a63723e */ /* 0x000fe200000000ff */
[----:B------:R-:W-:Y:S01]  /*3d30*/  @!P4 FMUL R110, R110, 0.5 ;  /* 0x3f0000006e6ec820 */ /* 0x000fe20000400000 */
[----:B------:R-:W2:Y:S01]  /*3d40*/  MUFU.EX2 R10, R10 ;  /* 0x0000000a000a7308 */ /* 0x000ea20000000800 */
[----:B-1----:R-:W-:Y:S01]  /*3d50*/  FADD R22, R96, R19 ;  /* 0x0000001360167221 */ /* 0x002fe20000000000 */
[----:B---3--:R-:W-:Y:S01]  /*3d60*/  @!P6 FMUL R115, R115, R115 ;  /* 0x000000737373e220 */ /* 0x008fe20000400000 */
[----:B------:R-:W-:Y:S02]  /*3d70*/  FADD R119, R112, R119 ;  /* 0x0000007770777221 */ /* 0x000fe40000000000 */
[----:B------:R-:W-:Y:S01]  /*3d80*/  FADD R11, R11, R22 ;  /* 0x000000160b0b7221 */ /* 0x000fe20000000000 */
[----:B------:R-:W-:Y:S01]  /*3d90*/  FADD R116, R102, R115 ;  /* 0x0000007366747221 */ /* 0x000fe20000000000 */
[----:B------:R-:W-:Y:S01]  /*3da0*/  FADD R22, R94, R107 ;  /* 0x0000006b5e167221 */ /* 0x000fe20000000000 */
[----:B------:R-:W1:Y:S01]  /*3db0*/  MUFU.EX2 R13, R110 ;  /* 0x0000006e000d7308 */ /* 0x000e620000000800 */
[----:B----4-:R-:W-:Y:S01]  /*3dc0*/  @!P3 FMUL R111, R111, R111 ;  /* 0x0000006f6f6fb220 */ /* 0x010fe20000400000 */
[----:B------:R-:W-:Y:S01]  /*3dd0*/  FADD R11, R11, R90 ;  /* 0x0000005a0b0b7221 */ /* 0x000fe20000000000 */
[----:B------:R-:W-:Y:S01]  /*3de0*/  FADD R23, R23, R116 ;  /* 0x0000007417177221 */ /* 0x000fe20000000000 */
[----:B------:R-:W-:Y:S01]  /*3df0*/  FADD R22, R22, R117 ;  /* 0x0000007516167221 */ /* 0x000fe20000000000 */
[----:B------:R-:W-:Y:S01]  /*3e00*/  FADD R120, R104, R111 ;  /* 0x0000006f68787221 */ /* 0x000fe20000000000 */
[----:B------:R-:W-:Y:S01]  /*3e10*/  FADD R11, R11, R20 ;  /* 0x000000140b0b7221 */ /* 0x000fe20000000000 */
[----:B------:R-:W-:Y:S01]  /*3e20*/  F2FP.F16.F32.PACK_AB R90, R93, R92 ;  /* 0x0000005c5d5a723e */ /* 0x000fe200000000ff */
[----:B------:R-:W-:Y:S01]  /*3e30*/  FADD R22, R22, R119 ;  /* 0x0000007716167221 */ /* 0x000fe20000000000 */
[----:B------:R-:W-:Y:S01]  /*3e40*/  FADD R120, R113, R120 ;  /* 0x0000007871787221 */ /* 0x000fe20000000000 */
[----:B--2---:R-:W-:Y:S01]  /*3e50*/  @!P2 FMUL R10, R10, R10 ;  /* 0x0000000a0a0aa220 */ /* 0x004fe20000400000 */
[----:B------:R-:W-:-:S02]  /*3e60*/  F2FP.F16.F32.PACK_AB R92, R97, R96 ;  /* 0x00000060615c723e */ /* 0x000fc400000000ff */
[----:B------:R-:W-:Y:S01]  /*3e70*/  FADD R23, R23, R120 ;  /* 0x0000007817177221 */ /* 0x000fe20000000000 */
[----:B------:R-:W-:Y:S01]  /*3e80*/  FFMA R7, R10, R7, R11 ;  /* 0x000000070a077223 */ /* 0x000fe2000000000b */
[----:B------:R-:W-:Y:S01]  /*3e90*/  SHF.L.U32 R11, R3, 0x1f, RZ ;  /* 0x0000001f030b7819 */ /* 0x000fe200000006ff */
[-C--:B------:R-:W-:Y:S01]  /*3ea0*/  FMUL R24, R24, R10.reuse ;  /* 0x0000000a18187220 */ /* 0x080fe20000400000 */
[----:B------:R-:W-:Y:S01]  /*3eb0*/  FADD R22, R22, R23 ;  /* 0x0000001716167221 */ /* 0x000fe20000000000 */
[----:B-1----:R-:W-:Y:S01]  /*3ec0*/  @!P4 FMUL R13, R13, R13 ;  /* 0x0000000d0d0dc220 */ /* 0x002fe20000400000 */
[----:B------:R1:W2:Y:S01]  /*3ed0*/  SYNCS.PHASECHK.TRANS64.TRYWAIT P2, [UR5+0x1c000], R11 ;  /* 0x01c0000bff0075a7 */ /* 0x0002a20008040145 */
[----:B------:R-:W-:Y:S01]  /*3ee0*/  F2FP.F16.F32.PACK_AB R93, R102, R105 ;  /* 0x00000069665d723e */ /* 0x000fe200000000ff */
[----:B------:R-:W-:Y:S01]  /*3ef0*/  FMUL R25, R25, R10 ;  /* 0x0000000a19197220 */ /* 0x000fe20000400000 */
[----:B------:R-:W-:Y:S01]  /*3f00*/  F2FP.F16.F32.PACK_AB R94, R101, R100 ;  /* 0x00000064655e723e */ /* 0x000fe200000000ff */
[----:B------:R-:W-:Y:S01]  /*3f10*/  FFMA R8, R13, R8, R22 ;  /* 0x000000080d087223 */ /* 0x000fe20000000016 */
[-C--:B------:R-:W-:Y:S01]  /*3f20*/  FMUL R28, R28, R10.reuse ;  /* 0x0000000a1c1c7220 */ /* 0x080fe20000400000 */
        /* <DEDUP_REMOVED lines=28> */
[----:B------:R-:W-:Y:S01]  /*40f0*/  FMUL R85, R85, R10 ;  /* 0x0000000a55557220 */ /* 0x000fe20000400000 */
        /* <DEDUP_REMOVED lines=32> */
[----:B------:R-:W-:-:S02]  /*4300*/  F2FP.F16.F32.PACK_AB R96, R14, R15 ;  /* 0x0000000f0e60723e */ /* 0x000fc400000000ff */
[----:B------:R-:W-:Y:S02]  /*4310*/  F2FP.F16.F32.PACK_AB R97, R108, R107 ;  /* 0x0000006b6c61723e */ /* 0x000fe400000000ff */
[----:B------:R-:W-:Y:S02]  /*4320*/  F2FP.F16.F32.PACK_AB R100, R12, R19 ;  /* 0x000000130c64723e */ /* 0x000fe400000000ff */
[----:B------:R-:W-:Y:S02]  /*4330*/  F2FP.F16.F32.PACK_AB R101, R115, R114 ;  /* 0x000000727365723e */ /* 0x000fe400000000ff */
[----:B------:R-:W-:Y:S01]  /*4340*/  F2FP.F16.F32.PACK_AB R102, R18, R21 ;  /* 0x000000151266723e */ /* 0x000fe200000000ff */
[----:B-12---:R-:W-:Y:S06]  /*4350*/  @!P0 BRA `(.L_x_27) ;  /* 0x0000000000048947 */ /* 0x006fec0003800000 */
[----:B------:R-:W-:Y:S01]  /*4360*/  BPT.TRAP 0x1 ;  /* 0x000000040000795c */ /* 0x000fe20000300000 */
.L_x_27:
[----:B------:R-:W-:Y:S05]  /*4370*/  @P2 BRA `(.L_x_28) ;  /* 0x0000000000082947 */ /* 0x000fea0003800000 */
[----:B------:R-:W1:Y:S02]  /*4380*/  SYNCS.PHASECHK.TRANS64.TRYWAIT P2, [UR5+0x1c000], R11 ;  /* 0x01c0000bff0075a7 */ /* 0x000e640008040145 */
[----:B-1----:R-:W-:Y:S05]  /*4390*/  @!P2 BRA `(.L_x_29) ;  /* 0x000000540078a947 */ /* 0x002fea0003800000 */
.L_x_28:
[----:B------:R-:W-:Y:S01]  /*43a0*/  ULEA UR10, UR11, UR7, 0xa ;  /* 0x000000070b0a7291 */ /* 0x000fe2000f8e503f */
[----:B------:R-:W-:Y:S01]  /*43b0*/  WARPGROUP.ARRIVE ;  /* 0x00000000000079c5 */ /* 0x000fe20000000000 */
[----:B------:R-:W-:Y:S01]  /*43c0*/  UMOV UR15, 0x40000040 ;  /* 0x40000040000f7882 */ /* 0x000fe20000000000 */
[----:B------:R-:W-:-:S04]  /*43d0*/  F2FP.F16.F32.PACK_AB R103, R111, R118 ;  /* 0x000000766f67723e */ /* 0x000fc800000000ff */
[----:B------:R-:W-:Y:S02]  /*43e0*/  UMOV UR14, UR10 ;  /* 0x0000000a000e7c82 */ /* 0x000fe40008000000 */
        /* <DEDUP_REMOVED lines=8> */
[----:B------:R-:W-:Y:S01]  /*4470*/  UIADD3 UR10, UR10, 0x180, URZ ;  /* 0x000001800a0a7890 */ /* 0x000fe2000fffe03f */
[----:B------:R-:W-:Y:S02]  /*4480*/  WARPGROUP.DEPBAR.LE gsb0, 0x0 ;  /* 0x00008000000079c5 */ /* 0x000fe40000010000 */
[----:B------:R-:W-:-:S06]  /*4490*/  WARPGROUP.ARRIVE ;  /* 0x00000000000079c5 */ /* 0x000fcc0000000000 */
[----:B------:R-:W-:Y:S01]  /*44a0*/  HGMMA.64x128x16.F32 R24, R96, gdesc[UR12].tnspB, R24, gsb0 ;  /* 0x41e0000c60187df0 */ /* 0x000fe20008000818 */
[----:B------:R-:W-:Y:S01]  /*44b0*/  UMOV UR14, UR10 ;  /* 0x0000000a000e7c82 */ /* 0x000fe20008000000 */
[----:B------:R-:W-:Y:S01]  /*44c0*/  UMOV UR15, 0x40000040 ;  /* 0x40000040000f7882 */ /* 0x000fe20000000000 */
[----:B------:R-:W-:Y:S02]  /*44d0*/  WARPGROUP.DEPBAR.LE gsb0, 0x0 ;  /* 0x00008000000079c5 */ /* 0x000fe40000010000 */
[----:B------:R-:W-:-:S07]  /*44e0*/  WARPGROUP.ARRIVE ;  /* 0x00000000000079c5 */ /* 0x000fce0000000000 */
[----:B------:R-:W-:Y:S03]  /*44f0*/  HGMMA.64x128x16.F32 R24, R100, gdesc[UR12].tnspB, R24, gsb0 ;  /* 0x41e0000c64187df0 */ /* 0x000fe60008000818 */
[----:B------:R-:W-:Y:S02]  /*4500*/  WARPGROUP.DEPBAR.LE gsb0, 0x0 ;  /* 0x00008000000079c5 */ /* 0x000fe40000010000 */
[----:B------:R-:W-:Y:S05]  /*4510*/  @!P0 BRA `(.L_x_30) ;  /* 0x0000000000048947 */ /* 0x000fea0003800000 */
[----:B------:R-:W-:Y:S01]  /*4520*/  BPT.TRAP 0x1 ;  /* 0x000000040000795c */ /* 0x000fe20000300000 */
.L_x_30:
[----:B------:R-:W-:-:S04]  /*4530*/  ULEA UR5, UR39, UR38, 0x3 ;  /* 0x0000002627057291 */ /* 0x000fc8000f8e183f */
[----:B------:R-:W-:-:S04]  /*4540*/  UIADD3 UR5, UR5, 0x1c028, URZ ;  /* 0x0001c02805057890 */ /* 0x000fc8000fffe03f */
[----:B------:R-:W-:-:S09]  /*4550*/  UPRMT UR5, URZ, 0x654, UR5 ;  /* 0x000006543f057896 */ /* 0x000fd20008000005 */
[----:B------:R-:W-:Y:S01]  /*4560*/  SYNCS.ARRIVE.TRANS64.RED.A1T0 RZ, [UR5], RZ ;  /* 0x000000ffffff79a7 */ /* 0x000fe20008100405 */
[----:B------:R-:W-:Y:S05]  /*4570*/  @P1 BRA `(.L_x_31) ;  /* 0x0000000000041947 */ /* 0x000fea0003800000 */
[----:B------:R-:W-:Y:S01]  /*4580*/  BPT.TRAP 0x1 ;  /* 0x000000040000795c */ /* 0x000fe20000300000 */
.L_x_31:
[----:B------:R-:W-:-:S04]  /*4590*/  UIADD3 UR39, UR39, 0x1, URZ ;  /* 0x0000000127277890 */ /* 0x000fc8000fffe03f */
[----:B------:R-:W-:-:S04]  /*45a0*/  UISETP.NE.AND UP0, UPT, UR39, 0x5, UPT ;  /* 0x000000052700788c */ /* 0x000fc8000bf05270 */
[----:B------:R-:W-:Y:S01]  /*45b0*/  USEL UR39, UR39, URZ, UP0 ;  /* 0x0000003f27277287 */ /* 0x000fe20008000000 */
[----:B------:R-:W-:Y:S11]  /*45c0*/  @!P0 BRA `(.L_x_32) ;  /* 0x0000000000048947 */ /* 0x000ff60003800000 */
[----:B------:R-:W-:Y:S01]  /*45d0*/  BPT.TRAP 0x1 ;  /* 0x000000040000795c */ /* 0x000fe20000300000 */
.L_x_32:
[----:B------:R-:W-:-:S04]  /*45e0*/  ULEA UR5, UR39, UR38, 0x3 ;  /* 0x0000002627057291 */ /* 0x000fc8000f8e183f */
[----:B------:R-:W-:-:S04]  /*45f0*/  UIADD3 UR5, UR5, 0x1c028, URZ ;  /* 0x0001c02805057890 */ /* 0x000fc8000fffe03f */
[----:B------:R-:W-:-:S09]  /*4600*/  UPRMT UR5, URZ, 0x654, UR5 ;  /* 0x000006543f057896 */ /* 0x000fd20008000005 */
[----:B------:R-:W-:Y:S01]  /*4610*/  SYNCS.ARRIVE.TRANS64.RED.A1T0 RZ, [UR5], RZ ;  /* 0x000000ffffff79a7 */ /* 0x000fe20008100405 */
[----:B------:R-:W-:Y:S05]  /*4620*/  @P1 BRA `(.L_x_33) ;  /* 0x0000000000041947 */ /* 0x000fea0003800000 */
[----:B------:R-:W-:Y:S01]  /*4630*/  BPT.TRAP 0x1 ;  /* 0x000000040000795c */ /* 0x000fe20000300000 */
.L_x_33:
[----:B------:R-:W-:Y:S01]  /*4640*/  UIADD3 UR5, UR11, 0x1, URZ ;  /* 0x000000010b057890 */ /* 0x000fe2000fffe03f */
[----:B------:R-:W-:Y:S01]  /*4650*/  ISETP.GT.AND P2, PT, R9, 0x1, PT ;  /* 0x000000010900780c */ /* 0x000fe20003f44270 */
[----:B------:R-:W-:Y:S01]  /*4660*/  UIADD3 UR39, UR39, 0x1, URZ ;  /* 0x0000000127277890 */ /* 0x000fe2000fffe03f */
[----:B------:R-:W-:Y:S01]  /*4670*/  IADD3 R5, R5, 0x40, RZ ;  /* 0x0000004005057810 */ /* 0x000fe20007ffe0ff */
[----:B------:R-:W-:Y:S01]  /*4680*/  UISETP.NE.AND UP2, UPT, UR5, 0x5, UPT ;  /* 0x000000050500788c */ /* 0x000fe2000bf45270 */
[----:B-1----:R-:W-:Y:S01]  /*4690*/  IADD3 R10, R9, -0x1, RZ ;  /* 0xffffffff090a7810 */ /* 0x002fe20007ffe0ff */
[----:B------:R-:W-:Y:S01]  /*46a0*/  UISETP.NE.AND UP0, UPT, UR39, 0x5, UPT ;  /* 0x000000052700788c */ /* 0x000fe2000bf05270 */
[----:B------:R-:W-:Y:S01]  /*46b0*/  MOV R11, R4 ;  /* 0x00000004000b7202 */ /* 0x000fe20000000f00 */
[----:B------:R-:W-:Y:S01]  /*46c0*/  USEL UR10, URZ, 0x1, UP2 ;  /* 0x000000013f0a7887 */ /* 0x000fe20009000000 */
[----:B------:R-:W-:Y:S01]  /*46d0*/  IMAD.MOV.U32 R13, RZ, RZ, R6 ;  /* 0x000000ffff0d7224 */ /* 0x000fe200078e0006 */
[----:B------:R-:W-:-:S02]  /*46e0*/  USEL UR39, UR39, URZ, UP0 ;  /* 0x0000003f27277287 */ /* 0x000fc40008000000 */
[----:B------:R-:W-:Y:S02]  /*46f0*/  USEL UR5, UR5, URZ, UP2 ;  /* 0x0000003f05057287 */ /* 0x000fe40009000000 */
[----:B------:R-:W-:Y:S01]  /*4700*/  LOP3.LUT R12, R3, UR10, RZ, 0x3c, !PT ;  /* 0x0000000a030c7c12 */ /* 0x000fe2000f8e3cff */
[----:B------:R-:W-:Y:S09]  /*4710*/  @P2 BRA `(.L_x_34) ;  /* 0xffffffe400002947 */ /* 0x000ff2000383ffff */
.L_x_23:
[----:B------:R-:W-:-:S13]  /*4720*/  ISETP.GE.AND P2, PT, R9, RZ, PT ;  /* 0x000000ff0900720c */ /* 0x000fda0003f46270 */
[----:B------:R-:W-:Y:S05]  /*4730*/  @!P2 BRA `(.L_x_35) ;  /* 0x000000200044a947 */ /* 0x000fea0003800000 */
[----:B------:R-:W-:Y:S01]  /*4740*/  IADD3 R9, R9, 0x1, RZ ;  /* 0x0000000109097810 */ /* 0x000fe20007ffe0ff */
[----:B------:R-:W-:Y:S01]  /*4750*/  ULDC UR44, c[0x0][0x604] ;  /* 0x00018100002c7ab9 */ /* 0x000fe20000000800 */
[----:B------:R-:W-:Y:S02]  /*4760*/  MOV R11, R4 ;  /* 0x00000004000b7202 */ /* 0x000fe40000000f00 */
[----:B------:R-:W-:-:S07]  /*4770*/  MOV R10, R6 ;  /* 0x00000006000a7202 */ /* 0x000fce0000000f00 */
.L_x_46:
[----:B------:R-:W-:Y:S05]  /*4780*/  @!P0 BRA `(.L_x_36) ;  /* 0x0000000000048947 */ /* 0x000fea0003800000 */
[----:B------:R-:W-:Y:S01]  /*4790*/  BPT.TRAP 0x1 ;  /* 0x000000040000795c */ /* 0x000fe20000300000 */
.L_x_36:
[----:B------:R-:W-:Y:S01]  /*47a0*/  ULEA UR10, UR5, UR38, 0x3 ;  /* 0x00000026050a7291 */ /* 0x000fe2000f8e183f */
[----:B------:R-:W-:-:S08]  /*47b0*/  SHF.L.U32 R3, R12, 0x1f, RZ ;  /* 0x0000001f0c037819 */ /* 0x000fd000000006ff */
[----:B------:R-:W1:Y:S02]  /*47c0*/  SYNCS.PHASECHK.TRANS64.TRYWAIT P2, [UR10+0x1c000], R3 ;  /* 0x01c00003ff0075a7 */ /* 0x000e64000804014a */
[----:B-1----:R-:W-:Y:S05]  /*47d0*/  @!P2 BRA `(.L_x_37) ;  /* 0x000000500080a947 */ /* 0x002fea0003800000 */
.L_x_110:
        /* <DEDUP_REMOVED lines=47> */
.L_x_38:
[C---:B------:R-:W-:Y:S01]  /*4ad0*/  VIADD R13, R5.reuse, 0x1 ;  /* 0x00000001050d7836 */ /* 0x040fe20000000000 */
[C---:B------:R-:W-:Y:S01]  /*4ae0*/  ISETP.GE.AND P2, PT, R0.reuse, R5, PT ;  /* 0x000000050000720c */ /* 0x040fe20003f46270 */
[C---:B------:R-:W-:Y:S01]  /*4af0*/  VIADD R21, R5.reuse, 0x11 ;  /* 0x0000001105157836 */ /* 0x040fe20000000000 */
[C---:B------:R-:W-:Y:S01]  /*4b00*/  IADD3 R15, R5.reuse, 0x8, RZ ;  /* 0x00000008050f7810 */ /* 0x040fe20007ffe0ff */
[C---:B------:R-:W-:Y:S01]  /*4b10*/  VIADD R125, R5.reuse, 0x21 ;  /* 0x00000021057d7836 */ /* 0x040fe20000000000 */
[----:B------:R-:W-:Y:S01]  /*4b20*/  ISETP.GE.AND P3, PT, R0, R13, PT ;  /* 0x0000000d0000720c */ /* 0x000fe20003f66270 */
[C---:B------:R-:W-:Y:S01]  /*4b30*/  VIADD R133, R5.reuse, 0x31 ;  /* 0x0000003105857836 */ /* 0x040fe20000000000 */
[----:B------:R-:W-:Y:S01]  /*4b40*/  FSEL R88, R88, -INF , P2 ;  /* 0xff80000058587808 */ /* 0x000fe20001000000 */
[----:B------:R-:W-:Y:S01]  /*4b50*/  ULEA UR5, UR11, UR38, 0x3 ;  /* 0x000000260b057291 */ /* 0x000fe2000f8e183f */
[----:B------:R-:W-:Y:S02]  /*4b60*/  IADD3 R17, R5, 0x9, RZ ;  /* 0x0000000905117810 */ /* 0x000fe40007ffe0ff */
[----:B------:R-:W-:-:S02]  /*4b70*/  ISETP.GE.AND P2, PT, R0, R15, PT ;  /* 0x0000000f0000720c */ /* 0x000fc40003f46270 */
[----:B------:R-:W-:Y:S02]  /*4b80*/  FSEL R89, R89, -INF , P3 ;  /* 0xff80000059597808 */ /* 0x000fe40001800000 */
[----:B------:R-:W-:Y:S02]  /*4b90*/  FMNMX R4, R88, R11, !PT ;  /* 0x0000000b58047209 */ /* 0x000fe40007800000 */
[----:B------:R-:W-:Y:S02]  /*4ba0*/  IADD3 R19, R5, 0x10, RZ ;  /* 0x0000001005137810 */ /* 0x000fe40007ffe0ff */
[----:B------:R-:W-:Y:S02]  /*4bb0*/  ISETP.GE.AND P3, PT, R0, R17, PT ;  /* 0x000000110000720c */ /* 0x000fe40003f66270 */
[----:B------:R-:W-:Y:S02]  /*4bc0*/  FSEL R92, R92, -INF , P2 ;  /* 0xff8000005c5c7808 */ /* 0x000fe40001000000 */
[----:B------:R-:W-:-:S02]  /*4bd0*/  FMNMX R23, R89, R4, !PT ;  /* 0x0000000459177209 */ /* 0x000fc40007800000 */
[----:B------:R-:W-:Y:S02]  /*4be0*/  ISETP.GE.AND P2, PT, R0, R19, PT ;  /* 0x000000130000720c */ /* 0x000fe40003f46270 */
[----:B------:R-:W-:Y:S02]  /*4bf0*/  FSEL R93, R93, -INF , P3 ;  /* 0xff8000005d5d7808 */ /* 0x000fe40001800000 */
[----:B------:R-:W-:Y:S02]  /*4c00*/  FMNMX R4, R92, R23, !PT ;  /* 0x000000175c047209 */ /* 0x000fe40007800000 */
[----:B------:R-:W-:Y:S02]  /*4c10*/  IADD3 R23, R5, 0x18, RZ ;  /* 0x0000001805177810 */ /* 0x000fe40007ffe0ff */
[----:B------:R-:W-:Y:S02]  /*4c20*/  ISETP.GE.AND P3, PT, R0, R21, PT ;  /* 0x000000150000720c */ /* 0x000fe40003f66270 */
[----:B------:R-:W-:-:S02]  /*4c30*/  FSEL R96, R96, -INF , P2 ;  /* 0xff80000060607808 */ /* 0x000fc40001000000 */
[----:B------:R-:W-:Y:S02]  /*4c40*/  FMNMX R123, R93, R4, !PT ;  /* 0x000000045d7b7209 */ /* 0x000fe40007800000 */
[----:B------:R-:W-:Y:S02]  /*4c50*/  IADD3 R121, R5, 0x19, RZ ;  /* 0x0000001905797810 */ /* 0x000fe40007ffe0ff */
[----:B------:R-:W-:Y:S02]  /*4c60*/  ISETP.GE.AND P2, PT, R0, R23, PT ;  /* 0x000000170000720c */ /* 0x000fe40003f46270 */
[----:B------:R-:W-:Y:S02]  /*4c70*/  FSEL R97, R97, -INF , P3 ;  /* 0xff80000061617808 */ /* 0x000fe40001800000 */
[----:B------:R-:W-:Y:S02]  /*4c80*/  FMNMX R4, R96, R123, !PT ;  /* 0x0000007b60047209 */ /* 0x000fe40007800000 */
[----:B------:R-:W-:-:S02]  /*4c90*/  IADD3 R123, R5, 0x20, RZ ;  /* 0x00000020057b7810 */ /* 0x000fc40007ffe0ff */
[----:B------:R-:W-:Y:S02]  /*4ca0*/  ISETP.GE.AND P3, PT, R0, R121, PT ;  /* 0x000000790000720c */ /* 0x000fe40003f66270 */
[----:B------:R-:W-:Y:S02]  /*4cb0*/  FSEL R100, R100, -INF , P2 ;  /* 0xff80000064647808 */ /* 0x000fe40001000000 */
[----:B------:R-:W-:Y:S02]  /*4cc0*/  FMNMX R127, R97, R4, !PT ;  /* 0x00000004617f7209 */ /* 0x000fe40007800000 */
[----:B------:R-:W-:Y:S02]  /*4cd0*/  ISETP.GE.AND P2, PT, R0, R123, PT ;  /* 0x0000007b0000720c */ /* 0x000fe40003f46270 */
[----:B------:R-:W-:Y:S02]  /*4ce0*/  FSEL R101, R101, -INF , P3 ;  /* 0xff80000065657808 */ /* 0x000fe40001800000 */
[----:B------:R-:W-:-:S02]  /*4cf0*/  FMNMX R4, R100, R127, !PT ;  /* 0x0000007f64047209 */ /* 0x000fc40007800000 */
[----:B------:R-:W-:Y:S02]  /*4d00*/  IADD3 R127, R5, 0x28, RZ ;  /* 0x00000028057f7810 */ /* 0x000fe40007ffe0ff */
[----:B------:R-:W-:Y:S02]  /*4d10*/  ISETP.GE.AND P3, PT, R0, R125, PT ;  /* 0x0000007d0000720c */ /* 0x000fe40003f66270 */
[----:B------:R-:W-:Y:S02]  /*4d20*/  FSEL R104, R104, -INF , P2 ;  /* 0xff80000068687808 */ /* 0x000fe40001000000 */
[----:B------:R-:W-:Y:S02]  /*4d30*/  FMNMX R131, R101, R4, !PT ;  /* 0x0000000465837209 */ /* 0x000fe40007800000 */
        /* <DEDUP_REMOVED lines=19> */
[----:B------:R-:W-:-:S02]  /*4e70*/  ISETP.GE.AND P3, PT, R0, R137, PT ;  /* 0x000000890000720c */ /* 0x000fc40003f66270 */
[----:B------:R-:W-:Y:S02]  /*4e80*/  FSEL R116, R116, -INF , P2 ;  /* 0xff80000074747808 */ /* 0x000fe40001000000 */
[----:B------:R-:W-:Y:S02]  /*4e90*/  FMNMX R139, R113, R4, !PT ;  /* 0x00000004718b7209 */ /* 0x000fe40007800000 */
[----:B------:R-:W-:Y:S02]  /*4ea0*/  FSEL R117, R117, -INF , P3 ;  /* 0xff80000075757808 */ /* 0x000fe40001800000 */
[----:B------:R-:W-:Y:S02]  /*4eb0*/  FMNMX R4, R116, R139, !PT ;  /* 0x0000008b74047209 */ /* 0x000fe40007800000 */
[----:B------:R-:W-:Y:S02]  /*4ec0*/  ISETP.GE.AND P2, PT, R2, R5, PT ;  /* 0x000000050200720c */ /* 0x000fe40003f46270 */
[----:B------:R-:W-:-:S02]  /*4ed0*/  FMNMX R4, R117, R4, !PT ;  /* 0x0000000475047209 */ /* 0x000fc40007800000 */
[----:B------:R-:W-:Y:S02]  /*4ee0*/  ISETP.GE.AND P3, PT, R2, R13, PT ;  /* 0x0000000d0200720c */ /* 0x000fe40003f66270 */
[----:B------:R-:W-:Y:S01]  /*4ef0*/  FSEL R13, R90, -INF , P2 ;  /* 0xff8000005a0d7808 */ /* 0x000fe20001000000 */
[----:B------:R-:W1:Y:S01]  /*4f00*/  SHFL.BFLY PT, R139, R4, 0x1, 0x1f ;  /* 0x0c201f00048b7f89 */ /* 0x000e6200000e0000 */
[C---:B------:R-:W-:Y:S02]  /*4f10*/  ISETP.GE.AND P2, PT, R2.reuse, R15, PT ;  /* 0x0000000f0200720c */ /* 0x040fe40003f46270 */
[----:B------:R-:W-:Y:S02]  /*4f20*/  FSEL R91, R91, -INF , P3 ;  /* 0xff8000005b5b7808 */ /* 0x000fe40001800000 */
[----:B------:R-:W-:Y:S02]  /*4f30*/  FMNMX R12, R13, R10, !PT ;  /* 0x0000000a0d0c7209 */ /* 0x000fe40007800000 */
[----:B------:R-:W-:-:S02]  /*4f40*/  ISETP.GE.AND P3, PT, R2, R17, PT ;  /* 0x000000110200720c */ /* 0x000fc40003f66270 */
[----:B------:R-:W-:Y:S02]  /*4f50*/  FSEL R94, R94, -INF , P2 ;  /* 0xff8000005e5e7808 */ /* 0x000fe40001000000 */
[----:B------:R-:W-:Y:S02]  /*4f60*/  FMNMX R15, R91, R12, !PT ;  /* 0x0000000c5b0f7209 */ /* 0x000fe40007800000 */
[----:B------:R-:W-:Y:S02]  /*4f70*/  FSEL R95, R95, -INF , P3 ;  /* 0xff8000005f5f7808 */ /* 0x000fe40001800000 */
[C---:B------:R-:W-:Y:S02]  /*4f80*/  ISETP.GE.AND P2, PT, R2.reuse, R19, PT ;  /* 0x000000130200720c */ /* 0x040fe40003f46270 */
[----:B------:R-:W-:Y:S02]  /*4f90*/  ISETP.GE.AND P4, PT, R2, R21, PT ;  /* 0x000000150200720c */ /* 0x000fe40003f86270 */
[----:B------:R-:W-:-:S02]  /*4fa0*/  FSEL R98, R98, -INF , P2 ;  /* 0xff80000062627808 */ /* 0x000fc40001000000 */
[----:B------:R-:W-:Y:S02]  /*4fb0*/  ISETP.GE.AND P3, PT, R2, R23, PT ;  /* 0x000000170200720c */ /* 0x000fe40003f66270 */
[----:B------:R-:W-:Y:S02]  /*4fc0*/  FSEL R99, R99, -INF , P4 ;  /* 0xff80000063637808 */ /* 0x000fe40002000000 */
[----:B-1----:R-:W-:Y:S02]  /*4fd0*/  FMNMX R139, R4, R139, !PT ;  /* 0x0000008b048b7209 */ /* 0x002fe40007800000 */
[----:B------:R-:W-:Y:S02]  /*4fe0*/  FMNMX R4, R94, R15, !PT ;  /* 0x0000000f5e047209 */ /* 0x000fe40007800000 */
[----:B------:R-:W-:Y:S01]  /*4ff0*/  ISETP.GE.AND P2, PT, R2, R121, PT ;  /* 0x000000790200720c */ /* 0x000fe20003f46270 */
[----:B------:R-:W1:Y:S01]  /*5000*/  SHFL.BFLY PT, R6, R139, 0x2, 0x1f ;  /* 0x0c401f008b067f89 */ /* 0x000e6200000e0000 */
[----:B------:R-:W-:-:S02]  /*5010*/  FMNMX R15, R95, R4, !PT ;  /* 0x000000045f0f7209 */ /* 0x000fc40007800000 */
[----:B------:R-:W-:Y:S02]  /*5020*/  FSEL R102, R102, -INF , P3 ;  /* 0xff80000066667808 */ /* 0x000fe40001800000 */
[C---:B------:R-:W-:Y:S02]  /*5030*/  ISETP.GE.AND P4, PT, R2.reuse, R123, PT ;  /* 0x0000007b0200720c */ /* 0x040fe40003f86270 */
[----:B------:R-:W-:Y:S02]  /*5040*/  FSEL R103, R103, -INF , P2 ;  /* 0xff80000067677808 */ /* 0x000fe40001000000 */
[C---:B------:R-:W-:Y:S02]  /*5050*/  ISETP.GE.AND P2, PT, R2.reuse, R129, PT ;  /* 0x000000810200720c */ /* 0x040fe40003f46270 */
[----:B------:R-:W-:Y:S02]  /*5060*/  ISETP.GE.AND P3, PT, R2, R125, PT ;  /* 0x0000007d0200720c */ /* 0x000fe40003f66270 */
[----:B------:R-:W-:-:S02]  /*5070*/  FSEL R106, R106, -INF , P4 ;  /* 0xff8000006a6a7808 */ /* 0x000fc40002000000 */
[----:B------:R-:W-:Y:S02]  /*5080*/  FSEL R111, R111, -INF , P2 ;  /* 0xff8000006f6f7808 */ /* 0x000fe40001000000 */
[----:B------:R-:W-:Y:S02]  /*5090*/  FSEL R107, R107, -INF , P3 ;  /* 0xff8000006b6b7808 */ /* 0x000fe40001800000 */
[C---:B------:R-:W-:Y:S02]  /*50a0*/  ISETP.GE.AND P4, PT, R2.reuse, R131, PT ;  /* 0x000000830200720c */ /* 0x040fe40003f86270 */
[----:B------:R-:W-:Y:S02]  /*50b0*/  ISETP.GE.AND P3, PT, R2, R133, PT ;  /* 0x000000850200720c */ /* 0x000fe40003f66270 */
[----:B------:R-:W-:Y:S02]  /*50c0*/  FSEL R114, R114, -INF , P4 ;  /* 0xff80000072727808 */ /* 0x000fe40002000000 */
[----:B-1----:R-:W-:-:S02]  /*50d0*/  FMNMX R4, R139, R6, !PT ;  /* 0x000000068b047209 */ /* 0x002fc40007800000 */
[----:B------:R-:W-:Y:S02]  /*50e0*/  FMNMX R6, R98, R15, !PT ;  /* 0x0000000f62067209 */ /* 0x000fe40007800000 */
[C---:B------:R-:W-:Y:S02]  /*50f0*/  FSETP.NEU.AND P5, PT, R4.reuse, -INF , PT ;  /* 0xff8000000400780b */ /* 0x040fe40003fad000 */
[----:B------:R-:W-:Y:S02]  /*5100*/  FMNMX R15, R99, R6, !PT ;  /* 0x00000006630f7209 */ /* 0x000fe40007800000 */
[----:B------:R-:W-:Y:S02]  /*5110*/  FSEL R12, R4, RZ, P5 ;  /* 0x000000ff040c7208 */ /* 0x000fe40002800000 */
[----:B------:R-:W-:Y:S02]  /*5120*/  FMNMX R6, R102, R15, !PT ;  /* 0x0000000f66067209 */ /* 0x000fe40007800000 */
[----:B------:R-:W-:Y:S01]  /*5130*/  ISETP.GE.AND P5, PT, R2, R127, PT ;  /* 0x0000007f0200720c */ /* 0x000fe20003fa6270 */
[C---:B------:R-:W-:Y:S01]  /*5140*/  FMUL R14, R12.reuse, UR44 ;  /* 0x0000002c0c0e7c20 */ /* 0x040fe20008400000 */
[----:B------:R-:W-:Y:S01]  /*5150*/  FMNMX R15, R103, R6, !PT ;  /* 0x00000006670f7209 */ /* 0x000fe20007800000 */
[----:B------:R-:W-:Y:S01]  /*5160*/  FADD R12, -R12, R11 ;  /* 0x0000000b0c0c7221 */ /* 0x000fe20000000100 */
[----:B------:R-:W-:Y:S01]  /*5170*/  FSEL R110, R110, -INF , P5 ;  /* 0xff8000006e6e7808 */ /* 0x000fe20002800000 */
[--C-:B------:R-:W-:Y:S01]  /*5180*/  FFMA R88, R88, UR44, -R14.reuse ;  /* 0x0000002c58587c23 */ /* 0x100fe2000800080e */
[--C-:B------:R-:W-:Y:S01]  /*5190*/  FFMA R89, R89, UR44, -R14.reuse ;  /* 0x0000002c59597c23 */ /* 0x100fe2000800080e */
[----:B------:R-:W-:Y:S01]  /*51a0*/  FMNMX R6, R106, R15, !PT ;  /* 0x0000000f6a067209 */ /* 0x000fe20007800000 */
[--C-:B------:R-:W-:Y:S01]  /*51b0*/  FFMA R92, R92, UR44, -R14.reuse ;  /* 0x0000002c5c5c7c23 */ /* 0x100fe2000800080e */
[----:B------:R-:W-:Y:S01]  /*51c0*/  ISETP.GE.AND P4, PT, R2, R137, PT ;  /* 0x000000890200720c */ /* 0x000fe20003f86270 */
[--C-:B------:R-:W-:Y:S01]  /*51d0*/  FFMA R93, R93, UR44, -R14.reuse ;  /* 0x0000002c5d5d7c23 */ /* 0x100fe2000800080e */
[----:B------:R-:W-:Y:S01]  /*51e0*/  FSETP.GEU.AND P6, PT, R88, -126, PT ;  /* 0xc2fc00005800780b */ /* 0x000fe20003fce000 */
[--C-:B------:R-:W-:Y:S01]  /*51f0*/  FFMA R96, R96, UR44, -R14.reuse ;  /* 0x0000002c60607c23 */ /* 0x100fe2000800080e */
[----:B------:R-:W-:Y:S01]  /*5200*/  FSETP.GEU.AND P2, PT, R89, -126, PT ;  /* 0xc2fc00005900780b */ /* 0x000fe20003f4e000 */
[--C-:B------:R-:W-:Y:S01]  /*5210*/  FFMA R97, R97, UR44, -R14.reuse ;  /* 0x0000002c61617c23 */ /* 0x100fe2000800080e */
[----:B------:R-:W-:Y:S01]  /*5220*/  FMNMX R15, R107, R6, !PT ;  /* 0x000000066b0f7209 */ /* 0x000fe20007800000 */
[--C-:B------:R-:W-:Y:S01]  /*5230*/  FFMA R100, R100, UR44, -R14.reuse ;  /* 0x0000002c64647c23 */ /* 0x100fe2000800080e */
[----:B------:R-:W-:Y:S01]  /*5240*/  FSEL R115, R115, -INF , P3 ;  /* 0xff80000073737808 */ /* 0x000fe20001800000 */
[--C-:B------:R-:W-:Y:S01]  /*5250*/  FFMA R101, R101, UR44, -R14.reuse ;  /* 0x0000002c65657c23 */ /* 0x100fe2000800080e */
[----:B------:R-:W-:Y:S01]  /*5260*/  FMNMX R6, R110, R15, !PT ;  /* 0x0000000f6e067209 */ /* 0x000fe20007800000 */
[--C-:B------:R-:W-:Y:S01]  /*5270*/  FFMA R104, R104, UR44, -R14.reuse ;  /* 0x0000002c68687c23 */ /* 0x100fe2000800080e */
[----:B------:R-:W-:Y:S01]  /*5280*/  ISETP.GE.AND P5, PT, R2, R135, PT ;  /* 0x000000870200720c */ /* 0x000fe20003fa6270 */
[--C-:B------:R-:W-:Y:S01]  /*5290*/  FFMA R105, R105, UR44, -R14.reuse ;  /* 0x0000002c69697c23 */ /* 0x100fe2000800080e */
[----:B------:R-:W-:Y:S01]  /*52a0*/  FMNMX R15, R111, R6, !PT ;  /* 0x000000066f0f7209 */ /* 0x000fe20007800000 */
[----:B------:R-:W-:Y:S01]  /*52b0*/  @!P6 FMUL R88, R88, 0.5 ;  /* 0x3f0000005858e820 */ /* 0x000fe20000400000 */
[----:B------:R-:W-:Y:S01]  /*52c0*/  FSETP.GEU.AND P3, PT, R92, -126, PT ;  /* 0xc2fc00005c00780b */ /* 0x000fe20003f6e000 */
[----:B------:R-:W-:Y:S01]  /*52d0*/  @!P2 FMUL R89, R89, 0.5 ;  /* 0x3f0000005959a820 */ /* 0x000fe20000400000 */
[----:B------:R-:W-:Y:S01]  /*52e0*/  FMNMX R6, R114, R15, !PT ;  /* 0x0000000f72067209 */ /* 0x000fe20007800000 */
[--C-:B------:R-:W-:Y:S01]  /*52f0*/  FFMA R108, R108, UR44, -R14.reuse ;  /* 0x0000002c6c6c7c23 */ /* 0x100fe2000800080e */
[----:B------:R-:W-:Y:S01]  /*5300*/  FSEL R119, R119, -INF , P4 ;  /* 0xff80000077777808 */ /* 0x000fe20002000000 */
[----:B------:R-:W1:Y:S01]  /*5310*/  MUFU.EX2 R88, R88 ;  /* 0x0000005800587308 */ /* 0x000e620000000800 */
[----:B------:R-:W-:Y:S01]  /*5320*/  FSETP.GEU.AND P4, PT, R93, -126, PT ;  /* 0xc2fc00005d00780b */ /* 0x000fe20003f8e000 */
[--C-:B------:R-:W-:Y:S01]  /*5330*/  FFMA R109, R109, UR44, -R14.reuse ;  /* 0x0000002c6d6d7c23 */ /* 0x100fe2000800080e */
[----:B------:R-:W-:Y:S01]  /*5340*/  FSEL R118, R118, -INF , P5 ;  /* 0xff80000076767808 */ /* 0x000fe20002800000 */
[--C-:B------:R-:W-:Y:S01]  /*5350*/  FFMA R112, R112, UR44, -R14.reuse ;  /* 0x0000002c70707c23 */ /* 0x100fe2000800080e */
[----:B------:R-:W-:Y:S01]  /*5360*/  FMNMX R15, R115, R6, !PT ;  /* 0x00000006730f7209 */ /* 0x000fe20007800000 */
[--C-:B------:R-:W-:Y:S01]  /*5370*/  FFMA R113, R113, UR44, -R14.reuse ;  /* 0x0000002c71717c23 */ /* 0x100fe2000800080e */
[----:B------:R-:W-:Y:S01]  /*5380*/  FSETP.GEU.AND P5, PT, R96, -126, PT ;  /* 0xc2fc00006000780b */ /* 0x000fe20003fae000 */
[----:B------:R-:W2:Y:S01]  /*5390*/  MUFU.EX2 R89, R89 ;  /* 0x0000005900597308 */ /* 0x000ea20000000800 */
[----:B------:R-:W-:Y:S01]  /*53a0*/  FMNMX R6, R118, R15, !PT ;  /* 0x0000000f76067209 */ /* 0x000fe20007800000 */
[----:B------:R-:W-:Y:S01]  /*53b0*/  @!P3 FMUL R92, R92, 0.5 ;  /* 0x3f0000005c5cb820 */ /* 0x000fe20000400000 */
[--C-:B------:R-:W-:Y:S01]  /*53c0*/  FFMA R117, R117, UR44, -R14.reuse ;  /* 0x0000002c75757c23 */ /* 0x100fe2000800080e */
[----:B------:R-:W-:Y:S01]  /*53d0*/  FFMA R116, R116, UR44, -R14 ;  /* 0x0000002c74747c23 */ /* 0x000fe2000800080e */
[----:B------:R-:W-:Y:S01]  /*53e0*/  FMNMX R6, R119, R6, !PT ;  /* 0x0000000677067209 */ /* 0x000fe20007800000 */
[----:B------:R-:W-:Y:S01]  /*53f0*/  @!P4 FMUL R93, R93, 0.5 ;  /* 0x3f0000005d5dc820 */ /* 0x000fe20000400000 */
[----:B------:R-:W-:Y:S01]  /*5400*/  FMUL R12, R12, UR44 ;  /* 0x0000002c0c0c7c20 */ /* 0x000fe20008400000 */
[----:B------:R-:W3:Y:S01]  /*5410*/  MUFU.EX2 R90, R92 ;  /* 0x0000005c005a7308 */ /* 0x000ee20000000800 */
[----:B-1----:R-:W-:Y:S01]  /*5420*/  @!P6 FMUL R88, R88, R88 ;  /* 0x000000585858e220 */ /* 0x002fe20000400000 */
[----:B------:R-:W-:Y:S01]  /*5430*/  FSETP.GEU.AND P6, PT, R97, -126, PT ;  /* 0xc2fc00006100780b */ /* 0x000fe20003fce000 */
[----:B------:R-:W1:Y:S01]  /*5440*/  SHFL.BFLY PT, R15, R6, 0x1, 0x1f ;  /* 0x0c201f00060f7f89 */ /* 0x000e6200000e0000 */
[----:B------:R-:W-:-:S04]  /*5450*/  @!P5 FMUL R96, R96, 0.5 ;  /* 0x3f0000006060d820 */ /* 0x000fc80000400000 */
[----:B------:R-:W4:Y:S01]  /*5460*/  MUFU.EX2 R93, R93 ;  /* 0x0000005d005d7308 */ /* 0x000f220000000800 */
        /* <DEDUP_REMOVED lines=8> */
[----:B----4-:R-:W-:Y:S01]  /*54f0*/  @!P4 FMUL R93, R93, R93 ;  /* 0x0000005d5d5dc220 */ /* 0x010fe20000400000 */
[----:B------:R-:W-:Y:S02]  /*5500*/  FSETP.GEU.AND P4, PT, R104, -126, PT ;  /* 0xc2fc00006800780b */ /* 0x000fe40003f8e000 */
[----:B-1----:R-:W-:-:S03]  /*5510*/  FMNMX R6, R6, R15, !PT ;  /* 0x0000000f06067209 */ /* 0x002fc60007800000 */
[----:B------:R-:W-:Y:S01]  /*5520*/  @!P3 FMUL R101, R101, 0.5 ;  /* 0x3f0000006565b820 */ /* 0x000fe20000400000 */
[----:B------:R-:W1:Y:S01]  /*5530*/  MUFU.EX2 R100, R100 ;  /* 0x0000006400647308 */ /* 0x000e620000000800 */
[----:B--2---:R-:W-:Y:S01]  /*5540*/  @!P5 FMUL R92, R92, R92 ;  /* 0x0000005c5c5cd220 */ /* 0x004fe20000400000 */
[----:B------:R-:W-:Y:S01]  /*5550*/  FSETP.GEU.AND P5, PT, R105, -126, PT ;  /* 0xc2fc00006900780b */ /* 0x000fe20003fae000 */
[----:B------:R-:W2:Y:S04]  /*5560*/  SHFL.BFLY PT, R19, R6, 0x2, 0x1f ;  /* 0x0c401f0006137f89 */ /* 0x000ea800000e0000 */
[----:B------:R-:W-:Y:S01]  /*5570*/  @!P4 FMUL R104, R104, 0.5 ;  /* 0x3f0000006868c820 */ /* 0x000fe20000400000 */
[----:B------:R-:W4:Y:S01]  /*5580*/  MUFU.EX2 R101, R101 ;  /* 0x0000006500657308 */ /* 0x000f220000000800 */
[----:B---3--:R-:W-:Y:S01]  /*5590*/  @!P6 FMUL R97, R97, R97 ;  /* 0x000000616161e220 */ /* 0x008fe20000400000 */
[----:B------:R-:W-:-:S05]  /*55a0*/  FSETP.GEU.AND P6, PT, R108, -126, PT ;  /* 0xc2fc00006c00780b */ /* 0x000fca0003fce000 */
[----:B------:R-:W-:Y:S01]  /*55b0*/  @!P5 FMUL R105, R105, 0.5 ;  /* 0x3f0000006969d820 */ /* 0x000fe20000400000 */
[----:B------:R-:W3:Y:S01]  /*55c0*/  MUFU.EX2 R15, R104 ;  /* 0x00000068000f7308 */ /* 0x000ee20000000800 */
[----:B-1----:R-:W-:Y:S01]  /*55d0*/  @!P2 FMUL R100, R100, R100 ;  /* 0x000000646464a220 */ /* 0x002fe20000400000 */
[----:B------:R-:W-:-:S05]  /*55e0*/  FSETP.GEU.AND P2, PT, R109, -126, PT ;  /* 0xc2fc00006d00780b */ /* 0x000fca0003f4e000 */
[----:B------:R-:W-:Y:S01]  /*55f0*/  @!P6 FMUL R108, R108, 0.5 ;  /* 0x3f0000006c6ce820 */ /* 0x000fe20000400000 */
[----:B------:R-:W1:Y:S01]  /*5600*/  MUFU.EX2 R96, R105 ;  /* 0x0000006900607308 */ /* 0x000e620000000800 */
[----:B----4-:R-:W-:Y:S01]  /*5610*/  @!P3 FMUL R101, R101, R101 ;  /* 0x000000656565b220 */ /* 0x010fe20000400000 */
[----:B------:R-:W-:Y:S02]  /*5620*/  FSETP.GEU.AND P3, PT, R112, -126, PT ;  /* 0xc2fc00007000780b */ /* 0x000fe40003f6e000 */
[----:B--2---:R-:W-:-:S03]  /*5630*/  FMNMX R6, R6, R19, !PT ;  /* 0x0000001306067209 */ /* 0x004fc60007800000 */
[----:B------:R-:W-:Y:S01]  /*5640*/  @!P2 FMUL R109, R109, 0.5 ;  /* 0x3f0000006d6da820 */ /* 0x000fe20000400000 */
[----:B------:R-:W2:Y:S01]  /*5650*/  MUFU.EX2 R17, R108 ;  /* 0x0000006c00117308 */ /* 0x000ea20000000800 */
[----:B---3--:R-:W-:Y:S01]  /*5660*/  @!P4 FMUL R15, R15, R15 ;  /* 0x0000000f0f0fc220 */ /* 0x008fe20000400000 */
[----:B------:R-:W-:-:S05]  /*5670*/  FSETP.GEU.AND P4, PT, R113, -126, PT ;  /* 0xc2fc00007100780b */ /* 0x000fca0003f8e000 */
[----:B------:R-:W-:Y:S01]  /*5680*/  @!P3 FMUL R112, R112, 0.5 ;  /* 0x3f0000007070b820 */ /* 0x000fe20000400000 */
[----:B------:R-:W3:Y:S01]  /*5690*/  MUFU.EX2 R16, R109 ;  /* 0x0000006d00107308 */ /* 0x000ee20000000800 */
[----:B-1----:R-:W-:Y:S01]  /*56a0*/  @!P5 FMUL R96, R96, R96 ;  /* 0x000000606060d220 */ /* 0x002fe20000400000 */
[----:B------:R-:W-:-:S04]  /*56b0*/  FSETP.NEU.AND P5, PT, R6, -INF , PT ;  /* 0xff8000000600780b */ /* 0x000fc80003fad000 */
[----:B------:R-:W-:Y:S01]  /*56c0*/  FSEL R21, R6, RZ, P5 ;  /* 0x000000ff06157208 */ /* 0x000fe20002800000 */
[----:B------:R-:W-:Y:S01]  /*56d0*/  @!P4 FMUL R113, R113, 0.5 ;  /* 0x3f0000007171c820 */ /* 0x000fe20000400000 */
[----:B------:R-:W1:Y:S01]  /*56e0*/  MUFU.EX2 R19, R112 ;  /* 0x0000007000137308 */ /* 0x000e620000000800 */
[----:B--2---:R-:W-:Y:S01]  /*56f0*/  @!P6 FMUL R17, R17, R17 ;  /* 0x000000111111e220 */ /* 0x004fe20000400000 */
[----:B------:R-:W-:Y:S01]  /*5700*/  FSETP.GEU.AND P6, PT, R117, -126, PT ;  /* 0xc2fc00007500780b */ /* 0x000fe20003fce000 */
[C---:B------:R-:W-:Y:S01]  /*5710*/  FMUL R20, R21.reuse, UR44 ;  /* 0x0000002c15147c20 */ /* 0x040fe20008400000 */
        /* <DEDUP_REMOVED lines=13> */
[----:B------:R-:W-:Y:S01]  /*57f0*/  @!P5 FMUL R116, R116, 0.5 ;  /* 0x3f0000007474d820 */ /* 0x000fe20000400000 */
[----:B-1----:R-:W-:Y:S01]  /*5800*/  @!P3 FMUL R19, R19, R19 ;  /* 0x000000131313b220 */ /* 0x002fe20000400000 */
[----:B------:R-:W1:Y:S01]  /*5810*/  MUFU.EX2 R18, R117 ;  /* 0x0000007500127308 */ /* 0x000e620000000800 */
[----:B------:R-:W-:Y:S01]  /*5820*/  FSETP.GEU.AND P3, PT, R91, -126, PT ;  /* 0xc2fc00005b00780b */ /* 0x000fe20003f6e000 */
        /* <DEDUP_REMOVED lines=10> */
[----:B------:R-:W-:Y:S01]  /*58d0*/  FADD R11, R97, R14 ;  /* 0x0000000e610b7221 */ /* 0x000fe20000000000 */
[----:B------:R-:W-:Y:S01]  /*58e0*/  F2FP.F16.F32.PACK_AB R96, R96, R15 ;  /* 0x0000000f6060723e */ /* 0x000fe200000000ff */
[----:B------:R-:W-:-:S03]  /*58f0*/  @!P3 FMUL R91, R91, 0.5 ;  /* 0x3f0000005b5bb820 */ /* 0x000fc60000400000 */
        /* <DEDUP_REMOVED lines=14> */
[----:B--2---:R-:W-:Y:S01]  /*59e0*/  FFMA R94, R103, UR44, -R20 ;  /* 0x0000002c675e7c23 */ /* 0x004fe20008000814 */
[----:B-----5:R-:W-:Y:S01]  /*59f0*/  @!P3 FMUL R95, R95, R95 ;  /* 0x0000005f5f5fb220 */ /* 0x020fe20000400000 */
[----:B------:R-:W-:Y:S01]  /*5a00*/  FSETP.GEU.AND P3, PT, R91, -126, PT ;  /* 0xc2fc00005b00780b */ /* 0x000fe20003f6e000 */
[----:B------:R-:W1:Y:S03]  /*5a10*/  MUFU.EX2 R105, R105 ;  /* 0x0000006900697308 */ /* 0x000e660000000800 */
[----:B------:R-:W-:Y:S01]  /*5a20*/  @!P2 FMUL R22, R22, 0.5 ;  /* 0x3f0000001616a820 */ /* 0x000fe20000400000 */
[----:B---3--:R-:W-:Y:S01]  /*5a30*/  @!P4 FMUL R98, R98, R98 ;  /* 0x000000626262c220 */ /* 0x008fe20000400000 */
[----:B------:R-:W-:-:S03]  /*5a40*/  FSETP.GEU.AND P4, PT, R94, -126, PT ;  /* 0xc2fc00005e00780b */ /* 0x000fc60003f8e000 */
[----:B------:R2:W3:Y:S04]  /*5a50*/  MUFU.EX2 R99, R23 ;  /* 0x0000001700637308 */ /* 0x0004e80000000800 */
[----:B------:R-:W-:-:S04]  /*5a60*/  @!P3 FMUL R91, R91, 0.5 ;  /* 0x3f0000005b5bb820 */ /* 0x000fc80000400000 */
[----:B------:R4:W5:Y:S01]  /*5a70*/  MUFU.EX2 R102, R22 ;  /* 0x0000001600667308 */ /* 0x0009620000000800 */
[----:B--2---:R-:W-:Y:S01]  /*5a80*/  FFMA R23, R106, UR44, -R20 ;  /* 0x0000002c6a177c23 */ /* 0x004fe20008000814 */
[----:B-1----:R-:W-:Y:S01]  /*5a90*/  @!P6 FMUL R105, R105, R105 ;  /* 0x000000696969e220 */ /* 0x002fe20000400000 */
[----:B------:R-:W-:Y:S01]  /*5aa0*/  @!P4 FMUL R94, R94, 0.5 ;  /* 0x3f0000005e5ec820 */ /* 0x000fe20000400000 */
[----:B------:R-:W-:Y:S01]  /*5ab0*/  FSETP.GEU.AND P6, PT, R108, -126, PT ;  /* 0xc2fc00006c00780b */ /* 0x000fe20003fce000 */
[----:B------:R-:W-:-:S03]  /*5ac0*/  FADD R20, R93, R16 ;  /* 0x000000105d147221 */ /* 0x000fc60000000000 */
[----:B------:R1:W2:Y:S01]  /*5ad0*/  MUFU.EX2 R103, R91 ;  /* 0x0000005b00677308 */ /* 0x0002a20000000800 */
[----:B---3--:R-:W-:Y:S01]  /*5ae0*/  @!P5 FMUL R99, R99, R99 ;  /* 0x000000636363d220 */ /* 0x008fe20000400000 */
[----:B------:R-:W-:Y:S01]  /*5af0*/  FSETP.GEU.AND P5, PT, R23, -126, PT ;  /* 0xc2fc00001700780b */ /* 0x000fe20003fae000 */
[----:B----4-:R-:W-:-:S05]  /*5b00*/  FADD R22, R100, R13 ;  /* 0x0000000d64167221 */ /* 0x010fca0000000000 */
[----:B------:R3:W4:Y:S01]  /*5b10*/  MUFU.EX2 R106, R94 ;  /* 0x0000005e006a7308 */ /* 0x0007220000000800 */
[----:B-----5:R-:W-:Y:S01]  /*5b20*/  @!P2 FMUL R102, R102, R102 ;  /* 0x000000666666a220 */ /* 0x020fe20000400000 */
[----:B------:R-:W-:Y:S01]  /*5b30*/  FSETP.GEU.AND P2, PT, R110, -126, PT ;  /* 0xc2fc00006e00780b */ /* 0x000fe20003f4e000 */
[----:B------:R-:W-:Y:S01]  /*5b40*/  @!P6 FMUL R108, R108, 0.5 ;  /* 0x3f0000006c6ce820 */ /* 0x000fe20000400000 */
[----:B-1----:R-:W-:Y:S01]  /*5b50*/  FADD R91, R10, R11 ;  /* 0x0000000b0a5b7221 */ /* 0x002fe20000000000 */
[----:B------:R-:W-:Y:S01]  /*5b60*/  FADD R10, R88, R15 ;  /* 0x0000000f580a7221 */ /* 0x000fe20000000000 */
[----:B------:R-:W-:Y:S01]  /*5b70*/  FADD R11, R90, R17 ;  /* 0x000000115a0b7221 */ /* 0x000fe20000000000 */
[----:B------:R-:W-:Y:S01]  /*5b80*/  @!P5 FMUL R23, R23, 0.5 ;  /* 0x3f0000001717d820 */ /* 0x000fe20000400000 */
[----:B------:R-:W-:Y:S01]  /*5b90*/  F2FP.F16.F32.PACK_AB R88, R89, R88 ;  /* 0x000000585958723e */ /* 0x000fe200000000ff */
[----:B--2---:R-:W-:Y:S01]  /*5ba0*/  @!P3 FMUL R103, R103, R103 ;  /* 0x000000676767b220 */ /* 0x004fe20000400000 */
[----:B------:R-:W-:Y:S01]  /*5bb0*/  FSETP.GEU.AND P3, PT, R111, -126, PT ;  /* 0xc2fc00006f00780b */ /* 0x000fe20003f6e000 */
[----:B------:R1:W2:Y:S01]  /*5bc0*/  MUFU.EX2 R107, R23 ;  /* 0x00000017006b7308 */ /* 0x0002a20000000800 */
[----:B---3--:R-:W-:Y:S01]  /*5bd0*/  FMUL R94, R21, UR44 ;  /* 0x0000002c155e7c20 */ /* 0x008fe20008400000 */
[----:B------:R-:W-:Y:S01]  /*5be0*/  FADD R21, R92, R19 ;  /* 0x000000135c157221 */ /* 0x000fe20000000000 */
[----:B------:R-:W-:Y:S01]  /*5bf0*/  FADD R11, R11, R22 ;  /* 0x000000160b0b7221 */ /* 0x000fe20000000000 */
[----:B------:R-:W-:Y:S01]  /*5c00*/  @!P2 FMUL R110, R110, 0.5 ;  /* 0x3f0000006e6ea820 */ /* 0x000fe20000400000 */
[----:B------:R-:W-:Y:S01]  /*5c10*/  F2FP.F16.F32.PACK_AB R90, R93, R90 ;  /* 0x0000005a5d5a723e */ /* 0x000fe200000000ff */
[----:B----4-:R-:W-:Y:S01]  /*5c20*/  @!P4 FMUL R106, R106, R106 ;  /* 0x0000006a6a6ac220 */ /* 0x010fe20000400000 */
[----:B------:R-:W-:Y:S01]  /*5c30*/  FSETP.GEU.AND P4, PT, R114, -126, PT ;  /* 0xc2fc00007200780b */ /* 0x000fe20003f8e000 */
[----:B------:R-:W3:Y:S01]  /*5c40*/  MUFU.EX2 R108, R108 ;  /* 0x0000006c006c7308 */ /* 0x000ee20000000800 */
[----:B------:R-:W-:Y:S01]  /*5c50*/  FADD R10, R10, R21 ;  /* 0x000000150a0a7221 */ /* 0x000fe20000000000 */
[----:B-1----:R-:W-:Y:S01]  /*5c60*/  FADD R23, R101, R18 ;  /* 0x0000001265177221 */ /* 0x002fe20000000000 */
[----:B------:R-:W-:Y:S01]  /*5c70*/  F2FP.F16.F32.PACK_AB R92, R97, R92 ;  /* 0x0000005c615c723e */ /* 0x000fe200000000ff */
[----:B------:R-:W-:Y:S01]  /*5c80*/  @!P3 FMUL R111, R111, 0.5 ;  /* 0x3f0000006f6fb820 */ /* 0x000fe20000400000 */
[----:B------:R-:W-:Y:S01]  /*5c90*/  FADD R10, R10, R11 ;  /* 0x0000000b0a0a7221 */ /* 0x000fe20000000000 */
[----:B------:R-:W-:Y:S01]  /*5ca0*/  FADD R20, R20, R23 ;  /* 0x0000001714147221 */ /* 0x000fe20000000000 */
[----:B------:R-:W-:Y:S01]  /*5cb0*/  F2FP.F16.F32.PACK_AB R89, R95, R104 ;  /* 0x000000685f59723e */ /* 0x000fe200000000ff */
[----:B------:R-:W1:Y:S01]  /*5cc0*/  MUFU.EX2 R109, R110 ;  /* 0x0000006e006d7308 */ /* 0x000e620000000800 */
[----:B--2---:R-:W-:Y:S01]  /*5cd0*/  @!P5 FMUL R107, R107, R107 ;  /* 0x0000006b6b6bd220 */ /* 0x004fe20000400000 */
[----:B------:R-:W-:Y:S01]  /*5ce0*/  FSETP.GEU.AND P5, PT, R115, -126, PT ;  /* 0xc2fc00007300780b */ /* 0x000fe20003fae000 */
[----:B------:R-:W-:Y:S01]  /*5cf0*/  FADD R91, R91, R20 ;  /* 0x000000145b5b7221 */ /* 0x000fe20000000000 */
[----:B------:R-:W-:Y:S01]  /*5d00*/  @!P4 FMUL R114, R114, 0.5 ;  /* 0x3f0000007272c820 */ /* 0x000fe20000400000 */
[----:B------:R-:W-:Y:S01]  /*5d10*/  FADD R22, R104, R107 ;  /* 0x0000006b68167221 */ /* 0x000fe20000000000 */
[----:B------:R-:W-:Y:S01]  /*5d20*/  F2FP.F16.F32.PACK_AB R93, R102, R105 ;  /* 0x00000069665d723e */ /* 0x000fe200000000ff */
[----:B------:R-:W-:Y:S01]  /*5d30*/  FADD R91, R10, R91 ;  /* 0x0000005b0a5b7221 */ /* 0x000fe20000000000 */
[----:B------:R-:W2:Y:S01]  /*5d40*/  MUFU.EX2 R112, R111 ;  /* 0x0000006f00707308 */ /* 0x000ea20000000800 */
[----:B---3--:R-:W-:Y:S01]  /*5d50*/  @!P6 FMUL R108, R108, R108 ;  /* 0x0000006c6c6ce220 */ /* 0x008fe20000400000 */
[----:B------:R-:W-:-:S02]  /*5d60*/  FSETP.GEU.AND P6, PT, R118, -126, PT ;  /* 0xc2fc00007600780b */ /* 0x000fc40003fce000 */
[----:B------:R-:W-:Y:S01]  /*5d70*/  SHF.L.U32 R10, R3, 0x1f, RZ ;  /* 0x0000001f030a7819 */ /* 0x000fe200000006ff */
[----:B------:R-:W-:Y:S01]  /*5d80*/  FADD R23, R95, R108 ;  /* 0x0000006c5f177221 */ /* 0x000fe20000000000 */
[----:B------:R-:W-:Y:S01]  /*5d90*/  F2FP.F16.F32.PACK_AB R95, R106, R103 ;  /* 0x000000676a5f723e */ /* 0x000fe200000000ff */
[----:B------:R-:W-:Y:S01]  /*5da0*/  @!P5 FMUL R115, R115, 0.5 ;  /* 0x3f0000007373d820 */ /* 0x000fe20000400000 */
[----:B------:R-:W3:Y:S01]  /*5db0*/  MUFU.EX2 R114, R114 ;  /* 0x0000007200727308 */ /* 0x000ee20000000800 */
[----:B-1----:R-:W-:Y:S01]  /*5dc0*/  @!P2 FMUL R109, R109, R109 ;  /* 0x0000006d6d6da220 */ /* 0x002fe20000400000 */
[----:B------:R-:W-:Y:S02]  /*5dd0*/  FSETP.GEU.AND P2, PT, R119, -126, PT ;  /* 0xc2fc00007700780b */ /* 0x000fe40003f4e000 */
[----:B------:R-:W-:Y:S01]  /*5de0*/  F2FP.F16.F32.PACK_AB R97, R108, R107 ;  /* 0x0000006b6c61723e */ /* 0x000fe200000000ff */
[----:B------:R-:W-:Y:S02]  /*5df0*/  FADD R110, R98, R109 ;  /* 0x0000006d626e7221 */ /* 0x000fe40000000000 */
[----:B------:R-:W-:Y:S01]  /*5e00*/  @!P6 FMUL R118, R118, 0.5 ;  /* 0x3f0000007676e820 */ /* 0x000fe20000400000 */
[----:B------:R-:W1:Y:S01]  /*5e10*/  MUFU.EX2 R115, R115 ;  /* 0x0000007300737308 */ /* 0x000e620000000800 */
[----:B--2---:R-:W-:Y:S01]  /*5e20*/  @!P3 FMUL R112, R112, R112 ;  /* 0x000000707070b220 */ /* 0x004fe20000400000 */
[----:B------:R-:W-:-:S03]  /*5e30*/  FSETP.GEU.AND P3, PT, R12, -126, PT ;  /* 0xc2fc00000c00780b */ /* 0x000fc60003f6e000 */
[----:B------:R-:W-:Y:S02]  /*5e40*/  FADD R111, R99, R112 ;  /* 0x00000070636f7221 */ /* 0x000fe40000000000 */
[----:B------:R-:W-:Y:S01]  /*5e50*/  @!P2 FMUL R119, R119, 0.5 ;  /* 0x3f0000007777a820 */ /* 0x000fe20000400000 */
[----:B------:R-:W2:Y:S01]  /*5e60*/  MUFU.EX2 R118, R118 ;  /* 0x0000007600767308 */ /* 0x000ea20000000800 */
[----:B---3--:R-:W-:Y:S01]  /*5e70*/  @!P4 FMUL R114, R114, R114 ;  /* 0x000000727272c220 */ /* 0x008fe20000400000 */
[----:B------:R-:W-:-:S03]  /*5e80*/  FSETP.GEU.AND P4, PT, R94, -126, PT ;  /* 0xc2fc00005e00780b */ /* 0x000fc60003f8e000 */
[----:B------:R-:W-:Y:S02]  /*5e90*/  FADD R113, R105, R114 ;  /* 0x0000007269717221 */ /* 0x000fe40000000000 */
[----:B------:R-:W-:Y:S01]  /*5ea0*/  @!P3 FMUL R12, R12, 0.5 ;  /* 0x3f0000000c0cb820 */ /* 0x000fe20000400000 */
[----:B------:R-:W3:Y:S01]  /*5eb0*/  MUFU.EX2 R119, R119 ;  /* 0x0000007700777308 */ /* 0x000ee20000000800 */
[----:B-1----:R-:W-:Y:S01]  /*5ec0*/  @!P5 FMUL R115, R115, R115 ;  /* 0x000000737373d220 */ /* 0x002fe20000400000 */
[----:B------:R-:W-:-:S03]  /*5ed0*/  FADD R22, R22, R113 ;  /* 0x0000007116167221 */ /* 0x000fc60000000000 */
[----:B------:R-:W-:Y:S01]  /*5ee0*/  FADD R116, R102, R115 ;  /* 0x0000007366747221 */ /* 0x000fe20000000000 */
[----:B------:R-:W-:Y:S01]  /*5ef0*/  F2FP.F16.F32.PACK_AB R102, R18, R13 ;  /* 0x0000000d1266723e */ /* 0x000fe200000000ff */
[----:B------:R-:W-:Y:S01]  /*5f00*/  @!P4 FMUL R94, R94, 0.5 ;  /* 0x3f0000005e5ec820 */ /* 0x000fe20000400000 */
[----:B------:R-:W1:Y:S01]  /*5f10*/  MUFU.EX2 R12, R12 ;  /* 0x0000000c000c7308 */ /* 0x000e620000000800 */
[----:B--2---:R-:W-:Y:S01]  /*5f20*/  @!P6 FMUL R118, R118, R118 ;  /* 0x000000767676e220 */ /* 0x004fe20000400000 */
[----:B------:R-:W-:-:S03]  /*5f30*/  FADD R23, R23, R116 ;  /* 0x0000007417177221 */ /* 0x000fc60000000000 */
[----:B------:R-:W-:-:S03]  /*5f40*/  FADD R117, R103, R118 ;  /* 0x0000007667757221 */ /* 0x000fc60000000000 */
[----:B------:R2:W4:Y:S01]  /*5f50*/  MUFU.EX2 R21, R94 ;  /* 0x0000005e00157308 */ /* 0x0005220000000800 */
[----:B---3--:R-:W-:Y:S01]  /*5f60*/  @!P2 FMUL R119, R119, R119 ;  /* 0x000000777777a220 */ /* 0x008fe20000400000 */
[----:B------:R-:W-:Y:S01]  /*5f70*/  FADD R117, R110, R117 ;  /* 0x000000756e757221 */ /* 0x000fe20000000000 */
[----:B------:R3:W3:Y:S02]  /*5f80*/  SYNCS.PHASECHK.TRANS64.TRYWAIT P2, [UR5+0x1c000], R10 ;  /* 0x01c0000aff0075a7 */ /* 0x0006e40008040145 */
[----:B------:R-:W-:Y:S01]  /*5f90*/  FADD R120, R106, R119 ;  /* 0x000000776a787221 */ /* 0x000fe20000000000 */
[----:B------:R-:W-:-:S03]  /*5fa0*/  FADD R22, R22, R117 ;  /* 0x0000007516167221 */ /* 0x000fc60000000000 */
[----:B------:R-:W-:Y:S01]  /*5fb0*/  FADD R120, R111, R120 ;  /* 0x000000786f787221 */ /* 0x000fe20000000000 */
[----:B-1----:R-:W-:Y:S01]  /*5fc0*/  @!P3 FMUL R12, R12, R12 ;  /* 0x0000000c0c0cb220 */ /* 0x002fe20000400000 */
[----:B--2---:R-:W-:Y:S02]  /*5fd0*/  F2FP.F16.F32.PACK_AB R94, R101, R100 ;  /* 0x00000064655e723e */ /* 0x004fe400000000ff */
[----:B------:R-:W-:Y:S01]  /*5fe0*/  FADD R23, R23, R120 ;  /* 0x0000007817177221 */ /* 0x000fe20000000000 */
[----:B------:R-:W-:Y:S01]  /*5ff0*/  FFMA R7, R12, R7, R91 ;  /* 0x000000070c077223 */ /* 0x000fe2000000005b */
[----:B------:R-:W-:Y:S01]  /*6000*/  F2FP.F16.F32.PACK_AB R91, R99, R98 ;  /* 0x00000062635b723e */ /* 0x000fe200000000ff */
[-C--:B------:R-:W-:Y:S01]  /*6010*/  FMUL R24, R24, R12.reuse ;  /* 0x0000000c18187220 */ /* 0x080fe20000400000 */
[----:B------:R-:W-:Y:S01]  /*6020*/  FADD R22, R22, R23 ;  /* 0x0000001716167221 */ /* 0x000fe20000000000 */
[----:B----4-:R-:W-:Y:S01]  /*6030*/  @!P4 FMUL R21, R21, R21 ;  /* 0x000000151515c220 */ /* 0x010fe20000400000 */
[-C--:B------:R-:W-:Y:S01]  /*6040*/  FMUL R25, R25, R12.reuse ;  /* 0x0000000c19197220 */ /* 0x080fe20000400000 */
[-C--:B------:R-:W-:Y:S01]  /*6050*/  FMUL R28, R28, R12.reuse ;  /* 0x0000000c1c1c7220 */ /* 0x080fe20000400000 */
[----:B------:R-:W-:Y:S01]  /*6060*/  FMUL R29, R29, R12 ;  /* 0x0000000c1d1d7220 */ /* 0x000fe20000400000 */
        /* <DEDUP_REMOVED lines=64> */
[----:B------:R-:W-:Y:S01]  /*6470*/  F2FP.F16.F32.PACK_AB R101, R115, R114 ;  /* 0x000000727365723e */ /* 0x000fe200000000ff */
[----:B---3--:R-:W-:Y:S06]  /*6480*/  @!P0 BRA `(.L_x_39) ;  /* 0x0000000000048947 */ /* 0x008fec0003800000 */
[----:B------:R-:W-:Y:S01]  /*6490*/  BPT.TRAP 0x1 ;  /* 0x000000040000795c */ /* 0x000fe20000300000 */
.L_x_39:
[----:B------:R-:W-:Y:S05]  /*64a0*/  @P2 BRA `(.L_x_40) ;  /* 0x0000000000082947 */ /* 0x000fea0003800000 */
[----:B------:R-:W1:Y:S02]  /*64b0*/  SYNCS.PHASECHK.TRANS64.TRYWAIT P2, [UR5+0x1c000], R10 ;  /* 0x01c0000aff0075a7 */ /* 0x000e640008040145 */
[----:B-1----:R-:W-:Y:S05]  /*64c0*/  @!P2 BRA `(.L_x_41) ;  /* 0x00000034005ca947 */ /* 0x002fea0003800000 */
.L_x_40:
        /* <DEDUP_REMOVED lines=25> */
.L_x_42:
[----:B------:R-:W-:-:S04]  /*6660*/  ULEA UR5, UR39, UR38, 0x3 ;  /* 0x0000002627057291 */ /* 0x000fc8000f8e183f */
[----:B------:R-:W-:-:S04]  /*6670*/  UIADD3 UR5, UR5, 0x1c028, URZ ;  /* 0x0001c02805057890 */ /* 0x000fc8000fffe03f */
[----:B------:R-:W-:-:S09]  /*6680*/  UPRMT UR5, URZ, 0x654, UR5 ;  /* 0x000006543f057896 */ /* 0x000fd20008000005 */
[----:B------:R-:W-:Y:S01]  /*6690*/  SYNCS.ARRIVE.TRANS64.RED.A1T0 RZ, [UR5], RZ ;  /* 0x000000ffffff79a7 */ /* 0x000fe20008100405 */
[----:B------:R-:W-:Y:S05]  /*66a0*/  @P1 BRA `(.L_x_43) ;  /* 0x0000000000041947 */ /* 0x000fea0003800000 */
[----:B------:R-:W-:Y:S01]  /*66b0*/  BPT.TRAP 0x1 ;  /* 0x000000040000795c */ /* 0x000fe20000300000 */
.L_x_43:
[----:B------:R-:W-:-:S04]  /*66c0*/  UIADD3 UR39, UR39, 0x1, URZ ;  /* 0x0000000127277890 */ /* 0x000fc8000fffe03f */
[----:B------:R-:W-:-:S04]  /*66d0*/  UISETP.NE.AND UP0, UPT, UR39, 0x5, UPT ;  /* 0x000000052700788c */ /* 0x000fc8000bf05270 */
[----:B------:R-:W-:Y:S01]  /*66e0*/  USEL UR39, UR39, URZ, UP0 ;  /* 0x0000003f27277287 */ /* 0x000fe20008000000 */
[----:B------:R-:W-:Y:S11]  /*66f0*/  @!P0 BRA `(.L_x_44) ;  /* 0x0000000000048947 */ /* 0x000ff60003800000 */
[----:B------:R-:W-:Y:S01]  /*6700*/  BPT.TRAP 0x1 ;  /* 0x000000040000795c */ /* 0x000fe20000300000 */
.L_x_44:
[----:B------:R-:W-:-:S04]  /*6710*/  ULEA UR5, UR39, UR38, 0x3 ;  /* 0x0000002627057291 */ /* 0x000fc8000f8e183f */
[----:B------:R-:W-:-:S04]  /*6720*/  UIADD3 UR5, UR5, 0x1c028, URZ ;  /* 0x0001c02805057890 */ /* 0x000fc8000fffe03f */
[----:B------:R-:W-:-:S09]  /*6730*/  UPRMT UR5, URZ, 0x654, UR5 ;  /* 0x000006543f057896 */ /* 0x000fd20008000005 */
[----:B------:R-:W-:Y:S01]  /*6740*/  SYNCS.ARRIVE.TRANS64.RED.A1T0 RZ, [UR5], RZ ;  /* 0x000000ffffff79a7 */ /* 0x000fe20008100405 */
[----:B------:R-:W-:Y:S05]  /*6750*/  @P1 BRA `(.L_x_45) ;  /* 0x0000000000041947 */ /* 0x000fea0003800000 */
[----:B------:R-:W-:Y:S01]  /*6760*/  BPT.TRAP 0x1 ;  /* 0x000000040000795c */ /* 0x000fe20000300000 */
.L_x_45:
[----:B------:R-:W-:Y:S01]  /*6770*/  UIADD3 UR5, UR11, 0x1, URZ ;  /* 0x000000010b057890 */ /* 0x000fe2000fffe03f */
[C---:B------:R-:W-:Y:S01]  /*6780*/  ISETP.GT.AND P2, PT, R9.reuse, 0x1, PT ;  /* 0x000000010900780c */ /* 0x040fe20003f44270 */
[----:B------:R-:W-:Y:S01]  /*6790*/  UIADD3 UR39, UR39, 0x1, URZ ;  /* 0x0000000127277890 */ /* 0x000fe2000fffe03f */
[----:B------:R-:W-:Y:S01]  /*67a0*/  IADD3 R9, R9, -0x1, RZ ;  /* 0xffffffff09097810 */ /* 0x000fe20007ffe0ff */
[----:B------:R-:W-:Y:S01]  /*67b0*/  UISETP.NE.AND UP1, UPT, UR5, 0x5, UPT ;  /* 0x000000050500788c */ /* 0x000fe2000bf25270 */
[----:B------:R-:W-:Y:S01]  /*67c0*/  VIADD R5, R5, 0x40 ;  /* 0x0000004005057836 */ /* 0x000fe20000000000 */
[----:B------:R-:W-:Y:S01]  /*67d0*/  UISETP.NE.AND UP0, UPT, UR39, 0x5, UPT ;  /* 0x000000052700788c */ /* 0x000fe2000bf05270 */
[----:B-1----:R-:W-:Y:S01]  /*67e0*/  MOV R11, R4 ;  /* 0x00000004000b7202 */ /* 0x002fe20000000f00 */
[----:B------:R-:W-:Y:S01]  /*67f0*/  USEL UR10, URZ, 0x1, UP1 ;  /* 0x000000013f0a7887 */ /* 0x000fe20008800000 */
[----:B------:R-:W-:Y:S01]  /*6800*/  MOV R10, R6 ;  /* 0x00000006000a7202 */ /* 0x000fe20000000f00 */
[----:B------:R-:W-:-:S02]  /*6810*/  USEL UR39, UR39, URZ, UP0 ;  /* 0x0000003f27277287 */ /* 0x000fc40008000000 */
[----:B------:R-:W-:Y:S02]  /*6820*/  USEL UR5, UR5, URZ, UP1 ;  /* 0x0000003f05057287 */ /* 0x000fe40008800000 */
[----:B------:R-:W-:Y:S01]  /*6830*/  LOP3.LUT R12, R3, UR10, RZ, 0x3c, !PT ;  /* 0x0000000a030c7c12 */ /* 0x000fe2000f8e3cff */
[----:B------:R-:W-:Y:S09]  /*6840*/  @P2 BRA `(.L_x_46) ;  /* 0xffffffdc00cc2947 */ /* 0x000ff2000383ffff */
.L_x_35:
[----:B------:R-:W1:Y:S01]  /*6850*/  SHFL.BFLY PT, R0, R7, 0x1, 0x1f ;  /* 0x0c201f0007007f89 */ /* 0x000e6200000e0000 */
[----:B------:R-:W-:Y:S01]  /*6860*/  BSSY B0, `(.L_x_47) ;  /* 0x0000024000007945 */ /* 0x000fe20003800000 */
[----:B------:R-:W-:Y:S01]  /*6870*/  MOV R9, 0x7f800000 ;  /* 0x7f80000000097802 */ /* 0x000fe20000000f00 */
[----:B------:R-:W-:Y:S01]  /*6880*/  IMAD.MOV.U32 R10, RZ, RZ, 0x3f800000 ;  /* 0x3f800000ff0a7424 */ /* 0x000fe200078e00ff */
[----:B------:R-:W2:Y:S01]  /*6890*/  SHFL.BFLY PT, R3, R8, 0x1, 0x1f ;  /* 0x0c201f0008037f89 */ /* 0x000ea200000e0000 */
[----:B------:R-:W-:Y:S02]  /*68a0*/  MOV R2, 0x3f800000 ;  /* 0x3f80000000027802 */ /* 0x000fe40000000f00 */
[----:B------:R-:W-:Y:S01]  /*68b0*/  MOV R11, 0x7f800000 ;  /* 0x7f800000000b7802 */ /* 0x000fe20000000f00 */
[----:B-1----:R-:W-:Y:S01]  /*68c0*/  FADD R0, R0, R7 ;  /* 0x0000000700007221 */ /* 0x002fe20000000000 */
[----:B--2---:R-:W-:-:S04]  /*68d0*/  FADD R16, R3, R8 ;  /* 0x0000000803107221 */ /* 0x004fc80000000000 */
[----:B------:R-:W1:Y:S04]  /*68e0*/  SHFL.BFLY PT, R5, R0, 0x2, 0x1f ;  /* 0x0c401f0000057f89 */ /* 0x000e6800000e0000 */
[----:B------:R-:W2:Y:S01]  /*68f0*/  SHFL.BFLY PT, R17, R16, 0x2, 0x1f ;  /* 0x0c401f0010117f89 */ /* 0x000ea200000e0000 */
[C---:B-1----:R-:W-:Y:S01]  /*6900*/  FSETP.NE.AND P0, PT, R0.reuse, -R5, PT ;  /* 0x800000050000720b */ /* 0x042fe20003f05000 */
[----:B------:R-:W-:Y:S01]  /*6910*/  FADD R5, R0, R5 ;  /* 0x0000000500057221 */ /* 0x000fe20000000000 */
[----:B--2---:R-:W-:-:S11]  /*6920*/  FADD R7, R16, R17 ;  /* 0x0000001110077221 */ /* 0x004fd60000000000 */
[----:B------:R-:W-:Y:S05]  /*6930*/  @!P0 BRA `(.L_x_48) ;  /* 0x0000000000588947 */ /* 0x000fea0003800000 */
[----:B------:R-:W-:Y:S01]  /*6940*/  IADD3 R0, R5, 0x1800000, RZ ;  /* 0x0180000005007810 */ /* 0x000fe20007ffe0ff */
[----:B------:R-:W-:Y:S03]  /*6950*/  BSSY B1, `(.L_x_49) ;  /* 0x000000d000017945 */ /* 0x000fe60003800000 */
[----:B------:R-:W-:-:S04]  /*6960*/  LOP3.LUT R0, R0, 0x7f800000, RZ, 0xc0, !PT ;  /* 0x7f80000000007812 */ /* 0x000fc800078ec0ff */
[----:B------:R-:W-:-:S13]  /*6970*/  ISETP.GT.U32.AND P0, PT, R0, 0x1ffffff, PT ;  /* 0x01ffffff0000780c */ /* 0x000fda0003f04070 */
[----:B------:R-:W-:Y:S05]  /*6980*/  @P0 BRA `(.L_x_50) ;  /* 0x0000000000140947 */ /* 0x000fea0003800000 */
[----:B------:R-:W-:Y:S01]  /*6990*/  IMAD.MOV.U32 R2, RZ, RZ, R5 ;  /* 0x000000ffff027224 */ /* 0x000fe200078e0005 */
[----:B------:R-:W-:-:S07]  /*69a0*/  MOV R15, 0x69c0 ;  /* 0x000069c0000f7802 */ /* 0x000fce0000000f00 */
[----:B------:R-:W-:Y:S05]  /*69b0*/  CALL.REL.NOINC `($__internal_0_$__cuda_sm20_rcp_rn_f32_slowpath) ;  /* 0x0000003000c87944 */ /* 0x000fea0003c00000 */
[----:B------:R-:W-:Y:S01]  /*69c0*/  MOV R2, R0 ;  /* 0x0000000000027202 */ /* 0x000fe20000000f00 */
[----:B------:R-:W-:Y:S06]  /*69d0*/  BRA `(.L_x_51) ;  /* 0x0000000000107947 */ /* 0x000fec0003800000 */
.L_x_50:
[----:B------:R-:W1:Y:S02]  /*69e0*/  MUFU.RCP R2, R5 ;  /* 0x0000000500027308 */ /* 0x000e640000001000 */
[----:B-1----:R-:W-:-:S04]  /*69f0*/  FFMA R0, R5, R2, -1 ;  /* 0xbf80000005007423 */ /* 0x002fc80000000002 */
[----:B------:R-:W-:-:S04]  /*6a00*/  FADD.FTZ R3, -R0, -RZ ;  /* 0x800000ff00037221 */ /* 0x000fc80000010100 */
[----:B------:R-:W-:-:S07]  /*6a10*/  FFMA R2, R2, R3, R2 ;  /* 0x0000000302027223 */ /* 0x000fce0000000002 */
.L_x_51:
[----:B------:R-:W-:Y:S05]  /*6a20*/  BSYNC B1 ;  /* 0x0000000000017941 */ /* 0x000fea0003800000 */
.L_x_49:
[----:B------:R-:W-:Y:S01]  /*6a30*/  FSETP.GEU.AND P0, PT, |R5|, 1.175494350822287508e-38, PT ;  /* 0x008000000500780b */ /* 0x000fe20003f0e200 */
[----:B------:R-:W-:-:S12]  /*6a40*/  ULDC UR5, c[0x0][0x600] ;  /* 0x0001800000057ab9 */ /* 0x000fd80000000800 */
[----:B------:R-:W-:-:S04]  /*6a50*/  @!P0 FMUL R5, R5, 16777216 ;  /* 0x4b80000005058820 */ /* 0x000fc80000400000 */
[----:B------:R-:W1:Y:S02]  /*6a60*/  MUFU.LG2 R0, R5 ;  /* 0x0000000500007308 */ /* 0x000e640000000c00 */
[----:B-1----:R-:W-:-:S04]  /*6a70*/  @!P0 FADD R0, R0, -24 ;  /* 0xc1c0000000008421 */ /* 0x002fc80000000000 */
[----:B------:R-:W-:-:S04]  /*6a80*/  FMUL R11, R0, 0.69314718246459960938 ;  /* 0x3f317218000b7820 */ /* 0x000fc80000400000 */
[----:B------:R-:W-:-:S07]  /*6a90*/  FFMA R11, R4, UR5, R11 ;  /* 0x00000005040b7c23 */ /* 0x000fce000800000b */
.L_x_48:
[----:B------:R-:W-:Y:S05]  /*6aa0*/  BSYNC B0 ;  /* 0x0000000000007941 */ /* 0x000fea0003800000 */
.L_x_47:
[----:B------:R-:W-:Y:S01]  /*6ab0*/  FSETP.NE.AND P0, PT, R16, -R17, PT ;  /* 0x800000111000720b */ /* 0x000fe20003f05000 */
[----:B------:R-:W-:Y:S01]  /*6ac0*/  ULDC UR5, c[0x0][0x608] ;  /* 0x0001820000057ab9 */ /* 0x000fe20000000800 */
[----:B------:R-:W-:Y:S01]  /*6ad0*/  BSSY B0, `(.L_x_52) ;  /* 0x0000039000007945 */ /* 0x000fe20003800000 */
[----:B------:R-:W-:-:S04]  /*6ae0*/  FMUL R2, R2, UR5 ;  /* 0x0000000502027c20 */ /* 0x000fc80008400000 */
        /* <DEDUP_REMOVED lines=32> */
[----:B------:R-:W-:Y:S06]  /*6cf0*/  @!P0 BRA `(.L_x_53) ;  /* 0x0000000000588947 */ /* 0x000fec0003800000 */
[----:B------:R-:W-:Y:S01]  /*6d00*/  IADD3 R0, R7, 0x1800000, RZ ;  /* 0x0180000007007810 */ /* 0x000fe20007ffe0ff */
[----:B------:R-:W-:Y:S03]  /*6d10*/  BSSY B1, `(.L_x_54) ;  /* 0x000000d000017945 */ /* 0x000fe60003800000 */
[----:B------:R-:W-:-:S04]  /*6d20*/  LOP3.LUT R0, R0, 0x7f800000, RZ, 0xc0, !PT ;  /* 0x7f80000000007812 */ /* 0x000fc800078ec0ff */
[----:B------:R-:W-:-:S13]  /*6d30*/  ISETP.GT.U32.AND P0, PT, R0, 0x1ffffff, PT ;  /* 0x01ffffff0000780c */ /* 0x000fda0003f04070 */
[----:B------:R-:W-:Y:S05]  /*6d40*/  @P0 BRA `(.L_x_55) ;  /* 0x0000000000140947 */ /* 0x000fea0003800000 */
[----:B------:R-:W-:Y:S02]  /*6d50*/  MOV R2, R7 ;  /* 0x0000000700027202 */ /* 0x000fe40000000f00 */
[----:B------:R-:W-:-:S07]  /*6d60*/  MOV R15, 0x6d80 ;  /* 0x00006d80000f7802 */ /* 0x000fce0000000f00 */
[----:B------:R-:W-:Y:S05]  /*6d70*/  CALL.REL.NOINC `($__internal_0_$__cuda_sm20_rcp_rn_f32_slowpath) ;  /* 0x0000002c00d87944 */ /* 0x000fea0003c00000 */
[----:B------:R-:W-:Y:S01]  /*6d80*/  IMAD.MOV.U32 R10, RZ, RZ, R0 ;  /* 0x000000ffff0a7224 */ /* 0x000fe200078e0000 */
[----:B------:R-:W-:Y:S06]  /*6d90*/  BRA `(.L_x_56) ;  /* 0x0000000000107947 */ /* 0x000fec0003800000 */
.L_x_55:
[----:B------:R-:W1:Y:S02]  /*6da0*/  MUFU.RCP R10, R7 ;  /* 0x00000007000a7308 */ /* 0x000e640000001000 */
[----:B-1----:R-:W-:-:S04]  /*6db0*/  FFMA R0, R7, R10, -1 ;  /* 0xbf80000007007423 */ /* 0x002fc8000000000a */
[----:B------:R-:W-:-:S04]  /*6dc0*/  FADD.FTZ R3, -R0, -RZ ;  /* 0x800000ff00037221 */ /* 0x000fc80000010100 */
[----:B------:R-:W-:-:S07]  /*6dd0*/  FFMA R10, R10, R3, R10 ;  /* 0x000000030a0a7223 */ /* 0x000fce000000000a */
.L_x_56:
[----:B------:R-:W-:Y:S05]  /*6de0*/  BSYNC B1 ;  /* 0x0000000000017941 */ /* 0x000fea0003800000 */
.L_x_54:
[----:B------:R-:W-:Y:S01]  /*6df0*/  FSETP.GEU.AND P0, PT, |R7|, 1.175494350822287508e-38, PT ;  /* 0x008000000700780b */ /* 0x000fe20003f0e200 */
[----:B------:R-:W-:-:S12]  /*6e00*/  ULDC UR5, c[0x0][0x600] ;  /* 0x0001800000057ab9 */ /* 0x000fd80000000800 */
[----:B------:R-:W-:-:S04]  /*6e10*/  @!P0 FMUL R7, R7, 16777216 ;  /* 0x4b80000007078820 */ /* 0x000fc80000400000 */
[----:B------:R-:W1:Y:S02]  /*6e20*/  MUFU.LG2 R0, R7 ;  /* 0x0000000700007308 */ /* 0x000e640000000c00 */
[----:B-1----:R-:W-:-:S04]  /*6e30*/  @!P0 FADD R0, R0, -24 ;  /* 0xc1c0000000008421 */ /* 0x002fc80000000000 */
[----:B------:R-:W-:-:S04]  /*6e40*/  FMUL R9, R0, 0.69314718246459960938 ;  /* 0x3f31721800097820 */ /* 0x000fc80000400000 */
[----:B------:R-:W-:-:S07]  /*6e50*/  FFMA R9, R6, UR5, R9 ;  /* 0x0000000506097c23 */ /* 0x000fce0008000009 */
.L_x_53:
[----:B------:R-:W-:Y:S05]  /*6e60*/  BSYNC B0 ;  /* 0x0000000000007941 */ /* 0x000fea0003800000 */
.L_x_52:
[----:B------:R-:W-:Y:S01]  /*6e70*/  UISETP.NE.AND UP0, UPT, UR36, 0x1, UPT ;  /* 0x000000012400788c */ /* 0x000fe2000bf05270 */
[----:B------:R-:W1:Y:S03]  /*6e80*/  S2R R2, SR_TID.X ;  /* 0x0000000000027919 */ /* 0x000e660000002100 */
[----:B------:R-:W-:-:S06]  /*6e90*/  USEL UR5, URZ, 0x1, UP0 ;  /* 0x000000013f057887 */ /* 0x000fcc0008000000 */
[----:B------:R-:W-:Y:S01]  /*6ea0*/  MOV R0, UR5 ;  /* 0x0000000500007c02 */ /* 0x000fe20008000f00 */
[----:B------:R-:W-:Y:S02]  /*6eb0*/  ULDC UR5, c[0x0][0x608] ;  /* 0x0001820000057ab9 */ /* 0x000fe40000000800 */
[----:B------:R-:W-:Y:S01]  /*6ec0*/  FMUL R10, R10, UR5 ;  /* 0x000000050a0a7c20 */ /* 0x000fe20008400000 */
[----:B------:R-:W-:-:S04]  /*6ed0*/  SHF.L.U32 R0, R0, 0x1f, RZ ;  /* 0x0000001f00007819 */ /* 0x000fc800000006ff */
[----:B------:R-:W2:Y:S01]  /*6ee0*/  SYNCS.PHASECHK.TRANS64.TRYWAIT P0, [UR4+0x8], R0 ;  /* 0x00000800ff0075a7 */ /* 0x000ea20008000144 */
[C---:B-1----:R-:W-:Y:S02]  /*6ef0*/  LOP3.LUT P1, RZ, R2.reuse, 0x3, RZ, 0xc0, !PT ;  /* 0x0000000302ff7812 */ /* 0x042fe4000782c0ff */
[----:B------:R-:W-:Y:S01]  /*6f00*/  LOP3.LUT R16, R2, 0x7f, RZ, 0xc0, !PT ;  /* 0x0000007f02107812 */ /* 0x000fe200078ec0ff */
[----:B--2---:R-:W-:Y:S10]  /*6f10*/  @!P0 BRA `(.L_x_57) ;  /* 0x0000002800e08947 */ /* 0x004ff40003800000 */
.L_x_111:
[----:B------:R-:W-:Y:S01]  /*6f20*/  ULDC.64 UR10, c[0x0][0x208] ;  /* 0x00008200000a7ab9 */ /* 0x000fe20000000a00 */
[----:B------:R-:W-:Y:S01]  /*6f30*/  BSSY B0, `(.L_x_58) ;  /* 0x0000019000007945 */ /* 0x000fe20003800000 */
[----:B------:R-:W-:-:S03]  /*6f40*/  SHF.R.U32.HI R17, RZ, 0x5, R16 ;  /* 0x00000005ff117819 */ /* 0x000fc60000011610 */
[----:B------:R-:W-:Y:S05]  /*6f50*/  @P1 BRA `(.L_x_59) ;  /* 0x0000000000581947 */ /* 0x000fea0003800000 */
[----:B------:R-:W2:Y:S01]  /*6f60*/  S2UR UR4, SR_CTAID.Y ;  /* 0x00000000000479c3 */ /* 0x000ea20000002600 */
[----:B-1----:R-:W-:Y:S01]  /*6f70*/  SHF.R.U32.HI R0, RZ, 0x2, R2 ;  /* 0x00000002ff007819 */ /* 0x002fe20000011602 */
[----:B------:R-:W-:Y:S01]  /*6f80*/  USHF.L.U32 UR8, UR37, 0x6, URZ ;  /* 0x0000000625087899 */ /* 0x000fe2000800063f */
[----:B------:R-:W-:Y:S01]  /*6f90*/  SHF.L.U32 R3, R17, 0x4, RZ ;  /* 0x0000000411037819 */ /* 0x000fe200000006ff */
[----:B------:R-:W-:Y:S01]  /*6fa0*/  ULDC.64 UR6, c[0x0][0x688] ;  /* 0x0001a20000067ab9 */ /* 0x000fe20000000a00 */
[----:B------:R-:W-:-:S03]  /*6fb0*/  LOP3.LUT R0, R0, 0x7, RZ, 0xc0, !PT ;  /* 0x0000000700007812 */ /* 0x000fc600078ec0ff */
[----:B------:R-:W1:Y:S01]  /*6fc0*/  S2UR UR5, SR_CTAID.Z ;  /* 0x00000000000579c3 */ /* 0x000e620000002700 */
[----:B------:R-:W-:-:S04]  /*6fd0*/  LOP3.LUT R0, R3, 0xfffffff0, R0, 0xe2, !PT ;  /* 0xfffffff003007812 */ /* 0x000fc800078ee200 */
[----:B------:R-:W-:-:S05]  /*6fe0*/  IADD3 R3, R0, UR8, RZ ;  /* 0x0000000800037c10 */ /* 0x000fca000fffe0ff */
[----:B------:R-:W-:Y:S01]  /*6ff0*/  VIADD R2, R3, 0x8 ;  /* 0x0000000803027836 */ /* 0x000fe20000000000 */
[----:B--2---:R-:W-:-:S04]  /*7000*/  UIMAD UR4, UR4, UR6, UR8 ;  /* 0x00000006040472a4 */ /* 0x004fc8000f8e0208 */
[----:B-1----:R-:W-:-:S03]  /*7010*/  UIMAD UR4, UR5, UR7, UR4 ;  /* 0x00000007050472a4 */ /* 0x002fc6000f8e0204 */
[----:B------:R-:W-:Y:S02]  /*7020*/  ULDC UR5, c[0x0][0x288] ;  /* 0x0000a20000057ab9 */ /* 0x000fe40000000800 */
[----:B------:R-:W-:Y:S02]  /*7030*/  ISETP.GE.U32.AND P0, PT, R3, UR5, PT ;  /* 0x0000000503007c0c */ /* 0x000fe4000bf06070 */
[----:B------:R-:W-:Y:S02]  /*7040*/  IADD3 R0, P2, R0, UR4, RZ ;  /* 0x0000000400007c10 */ /* 0x000fe4000ff5e0ff */
[----:B------:R-:W-:Y:S01]  /*7050*/  ISETP.GE.U32.AND P1, PT, R2, UR5, PT ;  /* 0x0000000502007c0c */ /* 0x000fe2000bf26070 */
[----:B------:R-:W-:Y:S01]  /*7060*/  ULDC.64 UR4, c[0x0][0x680] ;  /* 0x0001a00000047ab9 */ /* 0x000fe20000000a00 */
[----:B------:R-:W-:Y:S02]  /*7070*/  IADD3.X R3, RZ, RZ, RZ, P2, !PT ;  /* 0x000000ffff037210 */ /* 0x000fe400017fe4ff */
[----:B------:R-:W-:-:S04]  /*7080*/  LEA R2, P2, R0, UR4, 0x2 ;  /* 0x0000000400027c11 */ /* 0x000fc8000f8410ff */
[----:B------:R-:W-:-:S05]  /*7090*/  LEA.HI.X R3, R0, UR5, R3, 0x2, P2 ;  /* 0x0000000500037c11 */ /* 0x000fca00090f1403 */
[----:B------:R2:W-:Y:S04]  /*70a0*/  @!P0 STG.E desc[UR10][R2.64], R11 ;  /* 0x0000000b02008986 */ /* 0x0005e8000c10190a */
[----:B------:R2:W-:Y:S02]  /*70b0*/  @!P1 STG.E desc[UR10][R2.64+0x20], R9 ;  /* 0x0000200902009986 */ /* 0x0005e4000c10190a */
.L_x_59:
[----:B------:R-:W-:Y:S05]  /*70c0*/  BSYNC B0 ;  /* 0x0000000000007941 */ /* 0x000fea0003800000 */
.L_x_58:
[----:B------:R-:W-:Y:S01]  /*70d0*/  ULDC.64 UR4, c[0x0][0x730] ;  /* 0x0001cc0000047ab9 */ /* 0x000fe20000000a00 */
[-C--:B------:R-:W-:Y:S01]  /*70e0*/  FMUL R26, R26, R10.reuse ;  /* 0x0000000a1a1a7220 */ /* 0x080fe20000400000 */
[----:B------:R-:W-:Y:S01]  /*70f0*/  ISETP.NE.U32.AND P0, PT, RZ, UR4, PT ;  /* 0x00000004ff007c0c */ /* 0x000fe2000bf05070 */
[-C--:B------:R-:W-:Y:S01]  /*7100*/  FMUL R88, R27, R10.reuse ;  /* 0x0000000a1b587220 */ /* 0x080fe20000400000 */
[-C--:B------:R-:W-:Y:S01]  /*7110*/  FMUL R30, R30, R10.reuse ;  /* 0x0000000a1e1e7220 */ /* 0x080fe20000400000 */
[-C--:B------:R-:W-:Y:S01]  /*7120*/  FMUL R90, R31, R10.reuse ;  /* 0x0000000a1f5a7220 */ /* 0x080fe20000400000 */
[----:B------:R-:W-:Y:S01]  /*7130*/  ISETP.NE.AND.EX P0, PT, RZ, UR5, PT, P0 ;  /* 0x00000005ff007c0c */ /* 0x000fe2000bf05300 */
        /* <DEDUP_REMOVED lines=28> */
[----:B------:R-:W-:Y:S06]  /*7300*/  @P0 BRA `(.L_x_60) ;  /* 0x0000000000200947 */ /* 0x000fec0003800000 */
[----:B------:R-:W-:Y:S02]  /*7310*/  ULDC.64 UR4, c[0x0][0x728] ;  /* 0x0001ca0000047ab9 */ /* 0x000fe40000000a00 */
[----:B------:R-:W-:-:S04]  /*7320*/  ISETP.NE.U32.AND P0, PT, RZ, UR4, PT ;  /* 0x00000004ff007c0c */ /* 0x000fc8000bf05070 */
[----:B------:R-:W-:-:S13]  /*7330*/  ISETP.NE.AND.EX P0, PT, RZ, UR5, PT, P0 ;  /* 0x00000005ff007c0c */ /* 0x000fda000bf05300 */
[----:B------:R-:W-:Y:S05]  /*7340*/  @!P0 BRA `(.L_x_61) ;  /* 0x00000000000c8947 */ /* 0x000fea0003800000 */
[----:B-12---:R-:W1:Y:S02]  /*7350*/  LDC.64 R2, c[0x0][0x728] ;  /* 0x0001ca00ff027b82 */ /* 0x006e640000000a00 */
[----:B-1----:R4:W5:Y:S01]  /*7360*/  LDG.E R2, desc[UR10][R2.64] ;  /* 0x0000000a02027981 */ /* 0x002962000c1e1900 */
[----:B------:R-:W-:Y:S05]  /*7370*/  BRA `(.L_x_60) ;  /* 0x0000000000047947 */ /* 0x000fea0003800000 */
.L_x_61:
[----:B--2---:R-:W3:Y:S02]  /*7380*/  LDC R2, c[0x0][0x720] ;  /* 0x0001c800ff027b82 */ /* 0x004ee40000000800 */
.L_x_60:
[----:B-1----:R-:W-:Y:S02]  /*7390*/  MOV R0, RZ ;  /* 0x000000ff00007202 */ /* 0x002fe40000000f00 */
[----:B---3-5:R-:W-:Y:S02]  /*73a0*/  MOV R51, R2 ;  /* 0x0000000200337202 */ /* 0x028fe40000000f00 */
[----:B------:R-:W-:-:S13]  /*73b0*/  LOP3.LUT P0, RZ, R0, 0x1bf, RZ, 0xc0, !PT ;  /* 0x000001bf00ff7812 */ /* 0x000fda000780c0ff */
[----:B------:R-:W-:Y:S05]  /*73c0*/  @!P0 BRA `(.L_x_62) ;  /* 0x0000000000408947 */ /* 0x000fea0003800000 */
[----:B------:R-:W-:Y:S01]  /*73d0*/  MOV R0, 0x0 ;  /* 0x0000000000007802 */ /* 0x000fe20000000f00 */
[----:B------:R-:W-:Y:S01]  /*73e0*/  ULDC.64 UR4, c[0x4][0x70] ;  /* 0x01001c0000047ab9 */ /* 0x000fe20000000a00 */
[----:B------:R-:W-:Y:S01]  /*73f0*/  ULDC.64 UR6, c[0x4][0x8] ;  /* 0x0100020000067ab9 */ /* 0x000fe20000000a00 */
[----:B------:R-:W-:Y:S01]  /*7400*/  MOV R4, UR4 ;  /* 0x0000000400047c02 */ /* 0x000fe20008000f00 */
[----:B--2-4-:R1:W2:Y:S01]  /*7410*/  LDC.64 R2, c[0x4][R0] ;  /* 0x0100000000027b82 */ /* 0x0142a20000000a00 */
[----:B------:R-:W-:Y:S01]  /*7420*/  IMAD.U32 R5, RZ, RZ, UR5 ;  /* 0x00000005ff057e24 */ /* 0x000fe2000f8e00ff */
[----:B------:R-:W-:Y:S01]  /*7430*/  ULDC.64 UR4, c[0x4][0x78] ;  /* 0x01001e0000047ab9 */ /* 0x000fe20000000a00 */
[----:B------:R-:W-:Y:S01]  /*7440*/  MOV R10, UR6 ;  /* 0x00000006000a7c02 */ /* 0x000fe20008000f00 */
[----:B------:R-:W-:Y:S01]  /*7450*/  IMAD.U32 R11, RZ, RZ, UR7 ;  /* 0x00000007ff0b7e24 */ /* 0x000fe2000f8e00ff */
[----:B------:R-:W-:Y:S02]  /*7460*/  MOV R6, UR4 ;  /* 0x0000000400067c02 */ /* 0x000fe40008000f00 */
[----:B------:R-:W-:-:S02]  /*7470*/  MOV R7, UR5 ;  /* 0x0000000500077c02 */ /* 0x000fc40008000f00 */
[----:B------:R-:W-:Y:S02]  /*7480*/  MOV R8, 0x70 ;  /* 0x0000007000087802 */ /* 0x000fe40000000f00 */
[----:B------:R-:W-:Y:S02]  /*7490*/  MOV R12, 0x1 ;  /* 0x00000001000c7802 */ /* 0x000fe40000000f00 */
[----:B-1----:R-:W-:-:S07]  /*74a0*/  MOV R13, RZ ;  /* 0x000000ff000d7202 */ /* 0x002fce0000000f00 */
[----:B------:R-:W-:-:S07]  /*74b0*/  LEPC R20, `(.L_x_62) ;  /* 0x000000001014794e */ /* 0x000fce0000000000 */
[----:B--2---:R-:W-:Y:S05]  /*74c0*/  CALL.ABS.NOINC R2 ;  /* 0x0000000002007343 */ /* 0x004fea0003c00000 */
.L_x_62:
[----:B--2-4-:R-:W-:Y:S01]  /*74d0*/  MOV R3, UR36 ;  /* 0x0000002400037c02 */ /* 0x014fe20008000f00 */
[----:B------:R-:W-:-:S04]  /*74e0*/  IMAD.U32 R18, RZ, RZ, UR38 ;  /* 0x00000026ff127e24 */ /* 0x000fc8000f8e00ff */
[----:B------:R-:W-:-:S05]  /*74f0*/  IMAD R18, R3, 0x2200, R18 ;  /* 0x0000220003127824 */ /* 0x000fca00078e0212 */
[----:B------:R-:W-:-:S04]  /*7500*/  IADD3 R19, R18, -0x2200, RZ ;  /* 0xffffde0012137810 */ /* 0x000fc80007ffe0ff */
[----:B------:R-:W-:-:S13]  /*7510*/  LOP3.LUT P0, RZ, R19, 0x1b0, RZ, 0xc0, !PT ;  /* 0x000001b013ff7812 */ /* 0x000fda000780c0ff */
[----:B------:R-:W-:Y:S05]  /*7520*/  @!P0 BRA `(.L_x_63) ;  /* 0x0000000000408947 */ /* 0x000fea0003800000 */
[----:B------:R-:W-:Y:S01]  /*7530*/  MOV R0, 0x0 ;  /* 0x0000000000007802 */ /* 0x000fe20000000f00 */
[----:B------:R-:W-:Y:S01]  /*7540*/  ULDC.64 UR4, c[0x4][0x70] ;  /* 0x01001c0000047ab9 */ /* 0x000fe20000000a00 */
[----:B------:R-:W-:Y:S01]  /*7550*/  ULDC.64 UR6, c[0x4][0x78] ;  /* 0x01001e0000067ab9 */ /* 0x000fe20000000a00 */
[----:B------:R-:W-:Y:S01]  /*7560*/  MOV R4, UR4 ;  /* 0x0000000400047c02 */ /* 0x000fe20008000f00 */
[----:B------:R1:W2:Y:S01]  /*7570*/  LDC.64 R2, c[0x4][R0] ;  /* 0x0100000000027b82 */ /* 0x0002a20000000a00 */
        /* <DEDUP_REMOVED lines=11> */
.L_x_63:
[----:B------:R-:W1:Y:S01]  /*7630*/  S2R R5, SR_TID.X ;  /* 0x0000000000057919 */ /* 0x000e620000002100 */
[----:B------:R-:W-:Y:S01]  /*7640*/  ULDC.64 UR4, c[0x0][0x730] ;  /* 0x0001cc0000047ab9 */ /* 0x000fe20000000a00 */
[----:B------:R-:W-:Y:S02]  /*7650*/  IADD3 R16, R16, 0x1f, RZ ;  /* 0x0000001f10107810 */ /* 0x000fe40007ffe0ff */
[----:B------:R-:W-:Y:S02]  /*7660*/  ISETP.NE.U32.AND P0, PT, RZ, UR4, PT ;  /* 0x00000004ff007c0c */ /* 0x000fe4000bf05070 */
[----:B------:R-:W-:Y:S02]  /*7670*/  ISETP.GT.U32.AND P1, PT, R16, 0x3e, PT ;  /* 0x0000003e1000780c */ /* 0x000fe40003f24070 */
[----:B------:R-:W-:-:S13]  /*7680*/  ISETP.NE.AND.EX P0, PT, RZ, UR5, PT, P0 ;  /* 0x00000005ff007c0c */ /* 0x000fda000bf05300 */
[----:B------:R-:W2:Y:S01]  /*7690*/  @P0 LDC R51, c[0x0][0x720] ;  /* 0x0001c800ff330b82 */ /* 0x000ea20000000800 */
[C---:B-1----:R-:W-:Y:S01]  /*76a0*/  IMAD.SHL.U32 R0, R5.reuse, 0x20, RZ ;  /* 0x0000002005007824 */ /* 0x042fe200078e00ff */
[----:B------:R-:W-:Y:S02]  /*76b0*/  SHF.R.U32.HI R3, RZ, 0x1, R5 ;  /* 0x00000001ff037819 */ /* 0x000fe40000011605 */
[----:B------:R-:W-:Y:S02]  /*76c0*/  LOP3.LUT P0, RZ, R5, 0x4, RZ, 0xc0, !PT ;  /* 0x0000000405ff7812 */ /* 0x000fe4000780c0ff */
[C---:B------:R-:W-:Y:S02]  /*76d0*/  LOP3.LUT R2, R0.reuse, 0xc0, RZ, 0xc0, !PT ;  /* 0x000000c000027812 */ /* 0x040fe400078ec0ff */
[----:B------:R-:W-:Y:S02]  /*76e0*/  LOP3.LUT R4, R0, 0x20, RZ, 0xc0, !PT ;  /* 0x0000002000047812 */ /* 0x000fe400078ec0ff */
[----:B------:R-:W-:-:S02]  /*76f0*/  LOP3.LUT R2, R2, 0x8, R3, 0xf8, !PT ;  /* 0x0000000802027812 */ /* 0x000fc400078ef803 */
[----:B------:R-:W-:Y:S02]  /*7700*/  SHF.L.U32 R3, R5, 0x2, RZ ;  /* 0x0000000205037819 */ /* 0x000fe400000006ff */
[----:B------:R-:W-:Y:S01]  /*7710*/  LEA R4, R17, R4, 0x9 ;  /* 0x0000000411047211 */ /* 0x000fe200078e48ff */
[-C--:B--2---:R-:W-:Y:S01]  /*7720*/  FMUL R5, R22, R51.reuse ;  /* 0x0000003316057220 */ /* 0x084fe20000400000 */
[----:B------:R-:W-:Y:S01]  /*7730*/  LOP3.LUT R3, R2, 0x18, R3, 0x78, !PT ;  /* 0x0000001802037812 */ /* 0x000fe200078e7803 */
[-C--:B------:R-:W-:Y:S01]  /*7740*/  FMUL R7, R88, R51.reuse ;  /* 0x0000003358077220 */ /* 0x080fe20000400000 */
[----:B------:R-:W-:Y:S01]  /*7750*/  LOP3.LUT R0, R0, 0x100, RZ, 0xc0, !PT ;  /* 0x0000010000007812 */ /* 0x000fe200078ec0ff */
[-C--:B------:R-:W-:Y:S01]  /*7760*/  FMUL R2, R30, R51.reuse ;  /* 0x000000331e027220 */ /* 0x080fe20000400000 */
[-C--:B------:R-:W-:Y:S01]  /*7770*/  FMUL R9, R90, R51.reuse ;  /* 0x000000335a097220 */ /* 0x080fe20000400000 */
[-C--:B------:R-:W-:Y:S01]  /*7780*/  FMUL R10, R34, R51.reuse ;  /* 0x00000033220a7220 */ /* 0x080fe20000400000 */
[----:B------:R-:W-:Y:S01]  /*7790*/  IADD3 R3, R3, R4, R0 ;  /* 0x0000000403037210 */ /* 0x000fe20007ffe000 */
[-C--:B------:R-:W-:Y:S01]  /*77a0*/  FMUL R4, R24, R51.reuse ;  /* 0x0000003318047220 */ /* 0x080fe20000400000 */
[-C--:B------:R-:W-:Y:S01]  /*77b0*/  FMUL R0, R26, R51.reuse ;  /* 0x000000331a007220 */ /* 0x080fe20000400000 */
[-C--:B------:R-:W-:Y:S01]  /*77c0*/  FMUL R11, R92, R51.reuse ;  /* 0x000000335c0b7220 */ /* 0x080fe20000400000 */
[-C--:B------:R-:W-:Y:S01]  /*77d0*/  FMUL R12, R38, R51.reuse ;  /* 0x00000033260c7220 */ /* 0x080fe20000400000 */
[-C--:B------:R-:W-:Y:S01]  /*77e0*/  FMUL R13, R94, R51.reuse ;  /* 0x000000335e0d7220 */ /* 0x080fe20000400000 */
[----:B------:R-:W-:Y:S01]  /*77f0*/  F2FP.F16.F32.PACK_AB R4, R5, R4 ;  /* 0x000000040504723e */ /* 0x000fe200000000ff */
[-C--:B------:R-:W-:Y:S01]  /*7800*/  FMUL R6, R28, R51.reuse ;  /* 0x000000331c067220 */ /* 0x080fe20000400000 */
[----:B------:R-:W-:Y:S01]  /*7810*/  F2FP.F16.F32.PACK_AB R5, R7, R0 ;  /* 0x000000000705723e */ /* 0x000fe200000000ff */
[-C--:B------:R-:W-:Y:S01]  /*7820*/  FMUL R29, R29, R51.reuse ;  /* 0x000000331d1d7220 */ /* 0x080fe20000400000 */
[-C--:B------:R-:W-:Y:S01]  /*7830*/  FMUL R8, R32, R51.reuse ;  /* 0x0000003320087220 */ /* 0x080fe20000400000 */
[-C--:B------:R-:W-:Y:S01]  /*7840*/  FMUL R33, R33, R51.reuse ;  /* 0x0000003321217220 */ /* 0x080fe20000400000 */
[-C--:B------:R-:W-:Y:S01]  /*7850*/  FMUL R36, R36, R51.reuse ;  /* 0x0000003324247220 */ /* 0x080fe20000400000 */
[----:B------:R-:W-:Y:S01]  /*7860*/  FMUL R37, R37, R51 ;  /* 0x0000003325257220 */ /* 0x000fe20000400000 */
[----:B------:R-:W-:Y:S01]  /*7870*/  IMAD.MOV.U32 R0, RZ, RZ, 0x10 ;  /* 0x00000010ff007424 */ /* 0x000fe200078e00ff */
[----:B------:R-:W-:Y:S01]  /*7880*/  LEA R19, R3, R19, 0x1 ;  /* 0x0000001303137211 */ /* 0x000fe200078e08ff */
        /* <DEDUP_REMOVED lines=49> */
[----:B------:R-:W-:Y:S01]  /*7ba0*/  F2FP.F16.F32.PACK_AB R11, R13, R12 ;  /* 0x0000000c0d0b723e */ /* 0x000fe200000000ff */
[----:B------:R-:W-:Y:S01]  /*7bb0*/  FMUL R51, R86, R51 ;  /* 0x0000003356337220 */ /* 0x000fe20000400000 */
[----:B------:R-:W-:-:S02]  /*7bc0*/  F2FP.F16.F32.PACK_AB R6, R29, R6 ;  /* 0x000000061d06723e */ /* 0x000fc400000000ff */
[----:B------:R-:W-:Y:S02]  /*7bd0*/  F2FP.F16.F32.PACK_AB R8, R33, R8 ;  /* 0x000000082108723e */ /* 0x000fe400000000ff */
[----:B------:R-:W-:Y:S02]  /*7be0*/  F2FP.F16.F32.PACK_AB R10, R37, R36 ;  /* 0x00000024250a723e */ /* 0x000fe400000000ff */
[----:B------:R-:W-:Y:S02]  /*7bf0*/  SEL R0, R0, 0xfffffff0, !P0 ;  /* 0xfffffff000007807 */ /* 0x000fe40004000000 */
[----:B------:R-:W-:Y:S01]  /*7c00*/  IADD3 R13, R19, 0x1000, RZ ;  /* 0x00001000130d7810 */ /* 0x000fe20007ffe0ff */
[----:B------:R-:W-:Y:S06]  /*7c10*/  @P1 BRA `(.L_x_64) ;  /* 0x0000000000041947 */ /* 0x000fec0003800000 */
[----:B------:R-:W-:-:S04]  /*7c20*/  DEPBAR.LE SB0, 0x1 ;  /* 0x000080400000791a */ /* 0x000fc80000000000 */
.L_x_64:
[----:B------:R-:W-:Y:S05]  /*7c30*/  WARPSYNC.ALL ;  /* 0x0000000000007948 */ /* 0x000fea0003800000 */
[----:B------:R-:W-:Y:S01]  /*7c40*/  BAR.SYNC.DEFER_BLOCKING 0x1, 0x80 ;  /* 0x0042000000007b1d */ /* 0x000fe20000010000 */
[----:B------:R-:W-:Y:S01]  /*7c50*/  LEA R3, R3, R18, 0x1 ;  /* 0x0000001203037211 */ /* 0x000fe200078e08ff */
[C---:B------:R-:W-:Y:S01]  /*7c60*/  IMAD R13, R0.reuse, 0x2, R13 ;  /* 0x00000002000d7824 */ /* 0x040fe200078e020d */
[----:B------:R-:W-:Y:S02]  /*7c70*/  LEA R0, R0, R19, 0x1 ;  /* 0x0000001300007211 */ /* 0x000fe400078e08ff */
[----:B------:R-:W-:Y:S01]  /*7c80*/  F2FP.F16.F32.PACK_AB R88, R41, R40 ;  /* 0x000000282958723e */ /* 0x000fe200000000ff */
[----:B------:R-:W-:Y:S01]  /*7c90*/  BSSY B0, `(.L_x_65) ;  /* 0x000001e000007945 */ /* 0x000fe20003800000 */
[----:B------:R-:W-:-:S02]  /*7ca0*/  F2FP.F16.F32.PACK_AB R89, R14, R15 ;  /* 0x0000000f0e59723e */ /* 0x000fc400000000ff */
[----:B------:R-:W-:Y:S02]  /*7cb0*/  F2FP.F16.F32.PACK_AB R90, R45, R44 ;  /* 0x0000002c2d5a723e */ /* 0x000fe400000000ff */
[----:B------:R-:W-:Y:S02]  /*7cc0*/  F2FP.F16.F32.PACK_AB R91, R16, R17 ;  /* 0x00000011105b723e */ /* 0x000fe400000000ff */
[----:B------:R-:W-:Y:S02]  /*7cd0*/  F2FP.F16.F32.PACK_AB R92, R49, R48 ;  /* 0x00000030315c723e */ /* 0x000fe400000000ff */
[----:B------:R-:W-:Y:S02]  /*7ce0*/  F2FP.F16.F32.PACK_AB R93, R20, R21 ;  /* 0x00000015145d723e */ /* 0x000fe400000000ff */
[----:B------:R-:W-:Y:S02]  /*7cf0*/  F2FP.F16.F32.PACK_AB R94, R53, R52 ;  /* 0x00000034355e723e */ /* 0x000fe400000000ff */
[----:B------:R-:W-:Y:S01]  /*7d00*/  F2FP.F16.F32.PACK_AB R95, R22, R23 ;  /* 0x00000017165f723e */ /* 0x000fe200000000ff */
[----:B------:R1:W-:Y:S04]  /*7d10*/  STSM.16.M88.4 [R3+-0x2200], R4 ;  /* 0xffde000403007844 */ /* 0x0003e80000000200 */
[----:B------:R1:W-:Y:S01]  /*7d20*/  STSM.16.M88.4 [R0], R8 ;  /* 0x0000000800007844 */ /* 0x0003e20000000200 */
[----:B------:R-:W-:Y:S01]  /*7d30*/  @!PT LDS RZ, [RZ] ;  /* 0x00000000fffff984 */ /* 0x000fe20000000800 */
[----:B------:R-:W-:Y:S01]  /*7d40*/  @!PT LDS RZ, [RZ] ;  /* 0x00000000fffff984 */ /* 0x000fe20000000800 */
[----:B------:R-:W-:Y:S01]  /*7d50*/  @!PT LDS RZ, [RZ] ;  /* 0x00000000fffff984 */ /* 0x000fe20000000800 */
[----:B------:R-:W-:Y:S01]  /*7d60*/  @!PT LDS RZ, [RZ] ;  /* 0x00000000fffff984 */ /* 0x000fe20000000800 */
[----:B------:R2:W-:Y:S06]  /*7d70*/  MEMBAR.ALL.CTA ;  /* 0x0000000000007992 */ /* 0x0005ec0000008000 */
[----:B--2---:R-:W2:Y:S02]  /*7d80*/  FENCE.VIEW.ASYNC.S ;  /* 0x00000000000073c6 */ /* 0x004ea40000000000 */
[----:B--2---:R-:W-:Y:S06]  /*7d90*/  BAR.SYNC.DEFER_BLOCKING 0x1, 0x80 ;  /* 0x0042000000007b1d */ /* 0x004fec0000010000 */
[----:B------:R-:W-:Y:S05]  /*7da0*/  @P1 BRA `(.L_x_66) ;  /* 0x0000000000301947 */ /* 0x000fea0003800000 */
[----:B------:R-:W-:Y:S01]  /*7db0*/  S2UR UR12, SR_CTAID.Z ;  /* 0x00000000000c79c3 */ /* 0x000fe20000002700 */
[----:B------:R-:W-:Y:S01]  /*7dc0*/  R2UR UR8, R18 ;  /* 0x00000000120872ca */ /* 0x000fe200000e0000 */
[----:B------:R-:W-:Y:S01]  /*7dd0*/  ULDC.64 UR4, c[0x0][0x198] ;  /* 0x0000660000047ab9 */ /* 0x000fe20000000a00 */
[----:B------:R-:W-:Y:S02]  /*7de0*/  USHF.L.U32 UR10, UR37, 0x6, URZ ;  /* 0x00000006250a7899 */ /* 0x000fe4000800063f */
[----:B------:R-:W-:Y:S01]  /*7df0*/  UIADD3 UR4, UP0, UR4, 0x670, URZ ;  /* 0x0000067004047890 */ /* 0x000fe2000ff1e03f */
[----:B------:R-:W-:Y:S02]  /*7e00*/  UMOV UR9, URZ ;  /* 0x0000003f00097c82 */ /* 0x000fe40008000000 */
[----:B------:R-:W2:Y:S01]  /*7e10*/  S2UR UR11, SR_CTAID.Y ;  /* 0x00000000000b79c3 */ /* 0x000ea20000002600 */
[----:B------:R-:W-:-:S05]  /*7e20*/  UIADD3.X UR5, URZ, UR5, URZ, UP0, !UPT ;  /* 0x000000053f057290 */ /* 0x000fca00087fe43f */
[----:B------:R-:W-:-:S09]  /*7e30*/  UIADD3 UR8, UR8, -0x2200, URZ ;  /* 0xffffde0008087890 */ /* 0x000fd2000fffe03f */
[----:B--2---:R2:W-:Y:S01]  /*7e40*/  UTMASTG.4D [UR8], [UR4] ;  /* 0x00000008040073b5 */ /* 0x0045e20008018000 */
[----:B------:R0:W-:Y:S01]  /*7e50*/  UTMACMDFLUSH ;  /* 0x00000000000079b7 */ /* 0x0001e20000000000 */
[----:B--2---:R-:W-:-:S04]  /*7e60*/  DEPBAR.LE SB0, 0x1 ;  /* 0x000080400000791a */ /* 0x004fc80000000000 */
.L_x_66:
[----:B------:R-:W-:Y:S05]  /*7e70*/  BSYNC B0 ;  /* 0x0000000000007941 */ /* 0x000fea0003800000 */
.L_x_65:
[----:B------:R-:W-:Y:S01]  /*7e80*/  BAR.SYNC.DEFER_BLOCKING 0x1, 0x80 ;  /* 0x0042000000007b1d */ /* 0x000fe20000010000 */
[----:B------:R-:W-:Y:S02]  /*7e90*/  F2FP.F16.F32.PACK_AB R56, R57, R56 ;  /* 0x000000383938723e */ /* 0x000fe400000000ff */
[----:B------:R-:W-:Y:S02]  /*7ea0*/  F2FP.F16.F32.PACK_AB R64, R65, R64 ;  /* 0x000000404140723e */ /* 0x000fe400000000ff */
[----:B------:R-:W-:Y:S01]  /*7eb0*/  F2FP.F16.F32.PACK_AB R57, R24, R25 ;  /* 0x000000191839723e */ /* 0x000fe200000000ff */
[----:B------:R-:W-:Y:S01]  /*7ec0*/  BSSY B0, `(.L_x_67) ;  /* 0x000001c000007945 */ /* 0x000fe20003800000 */
[----:B------:R-:W-:Y:S02]  /*7ed0*/  F2FP.F16.F32.PACK_AB R58, R61, R60 ;  /* 0x0000003c3d3a723e */ /* 0x000fe400000000ff */
[----:B------:R-:W-:Y:S02]  /*7ee0*/  F2FP.F16.F32.PACK_AB R59, R26, R27 ;  /* 0x0000001b1a3b723e */ /* 0x000fe400000000ff */
[----:B------:R-:W-:-:S02]  /*7ef0*/  F2FP.F16.F32.PACK_AB R65, R28, R31 ;  /* 0x0000001f1c41723e */ /* 0x000fc400000000ff */
[----:B------:R-:W-:Y:S02]  /*7f00*/  F2FP.F16.F32.PACK_AB R66, R69, R68 ;  /* 0x000000444542723e */ /* 0x000fe400000000ff */
[----:B------:R-:W-:Y:S01]  /*7f10*/  F2FP.F16.F32.PACK_AB R67, R30, R35 ;  /* 0x000000231e43723e */ /* 0x000fe200000000ff */
[----:B------:R2:W-:Y:S04]  /*7f20*/  STSM.16.M88.4 [R19+0x1000], R88 ;  /* 0x0010005813007844 */ /* 0x0005e80000000200 */
[----:B------:R2:W-:Y:S01]  /*7f30*/  STSM.16.M88.4 [R0+0x1000], R92 ;  /* 0x0010005c00007844 */ /* 0x0005e20000000200 */
[----:B------:R-:W-:Y:S01]  /*7f40*/  @!PT LDS RZ, [RZ] ;  /* 0x00000000fffff984 */ /* 0x000fe20000000800 */
[----:B------:R-:W-:Y:S01]  /*7f50*/  @!PT LDS RZ, [RZ] ;  /* 0x00000000fffff984 */ /* 0x000fe20000000800 */
[----:B------:R-:W-:Y:S01]  /*7f60*/  @!PT LDS RZ, [RZ] ;  /* 0x00000000fffff984 */ /* 0x000fe20000000800 */
[----:B------:R-:W-:Y:S01]  /*7f70*/  @!PT LDS RZ, [RZ] ;  /* 0x00000000fffff984 */ /* 0x000fe20000000800 */
[----:B------:R3:W-:Y:S06]  /*7f80*/  MEMBAR.ALL.CTA ;  /* 0x0000000000007992 */ /* 0x0007ec0000008000 */
[----:B---3--:R-:W3:Y:S02]  /*7f90*/  FENCE.VIEW.ASYNC.S ;  /* 0x00000000000073c6 */ /* 0x008ee40000000000 */
[----:B---3--:R-:W-:Y:S06]  /*7fa0*/  BAR.SYNC.DEFER_BLOCKING 0x1, 0x80 ;  /* 0x0042000000007b1d */ /* 0x008fec0000010000 */
[----:B------:R-:W-:Y:S05]  /*7fb0*/  @P1 BRA `(.L_x_68) ;  /* 0x0000000000301947 */ /* 0x000fea0003800000 */
[----:B------:R-:W-:Y:S01]  /*7fc0*/  S2UR UR12, SR_CTAID.Z ;  /* 0x00000000000c79c3 */ /* 0x000fe20000002700 */
[----:B------:R-:W-:Y:S01]  /*7fd0*/  R2UR UR8, R18 ;  /* 0x00000000120872ca */ /* 0x000fe200000e0000 */
[----:B------:R-:W-:Y:S01]  /*7fe0*/  ULDC.64 UR4, c[0x0][0x198] ;  /* 0x0000660000047ab9 */ /* 0x000fe20000000a00 */
[----:B------:R-:W-:Y:S02]  /*7ff0*/  USHF.L.U32 UR10, UR37, 0x6, URZ ;  /* 0x00000006250a7899 */ /* 0x000fe4000800063f */
[----:B------:R-:W-:Y:S01]  /*8000*/  UIADD3 UR4, UP0, UR4, 0x670, URZ ;  /* 0x0000067004047890 */ /* 0x000fe2000ff1e03f */
[----:B------:R-:W-:Y:S02]  /*8010*/  UMOV UR9, 0x20 ;  /* 0x0000002000097882 */ /* 0x000fe40000000000 */
[----:B------:R-:W3:Y:S01]  /*8020*/  S2UR UR11, SR_CTAID.Y ;  /* 0x00000000000b79c3 */ /* 0x000ee20000002600 */
[----:B------:R-:W-:-:S05]  /*8030*/  UIADD3.X UR5, URZ, UR5, URZ, UP0, !UPT ;  /* 0x000000053f057290 */ /* 0x000fca00087fe43f */
[----:B------:R-:W-:-:S09]  /*8040*/  UIADD3 UR8, UR8, -0x1200, URZ ;  /* 0xffffee0008087890 */ /* 0x000fd2000fffe03f */
[----:B---3--:R3:W-:Y:S01]  /*8050*/  UTMASTG.4D [UR8], [UR4] ;  /* 0x00000008040073b5 */ /* 0x0087e20008018000 */
[----:B------:R0:W-:Y:S01]  /*8060*/  UTMACMDFLUSH ;  /* 0x00000000000079b7 */ /* 0x0001e20000000000 */
[----:B---3--:R-:W-:-:S04]  /*8070*/  DEPBAR.LE SB0, 0x1 ;  /* 0x000080400000791a */ /* 0x008fc80000000000 */
.L_x_68:
[----:B------:R-:W-:Y:S05]  /*8080*/  BSYNC B0 ;  /* 0x0000000000007941 */ /* 0x000fea0003800000 */
.L_x_67:
        /* <DEDUP_REMOVED lines=10> */
[----:B------:R3:W-:Y:S04]  /*8130*/  STSM.16.M88.4 [R19], R56 ;  /* 0x0000003813007844 */ /* 0x0007e80000000200 */
[----:B------:R3:W-:Y:S01]  /*8140*/  STSM.16.M88.4 [R0], R64 ;  /* 0x0000004000007844 */ /* 0x0007e20000000200 */
[----:B------:R-:W-:Y:S01]  /*8150*/  @!PT LDS RZ, [RZ] ;  /* 0x00000000fffff984 */ /* 0x000fe20000000800 */
[----:B------:R-:W-:Y:S01]  /*8160*/  @!PT LDS RZ, [RZ] ;  /* 0x00000000fffff984 */ /* 0x000fe20000000800 */
[----:B------:R-:W-:Y:S01]  /*8170*/  @!PT LDS RZ, [RZ] ;  /* 0x00000000fffff984 */ /* 0x000fe20000000800 */
[----:B------:R-:W-:Y:S01]  /*8180*/  @!PT LDS RZ, [RZ] ;  /* 0x00000000fffff984 */ /* 0x000fe20000000800 */
[----:B------:R4:W-:Y:S06]  /*8190*/  MEMBAR.ALL.CTA ;  /* 0x0000000000007992 */ /* 0x0009ec0000008000 */
[----:B----4-:R-:W4:Y:S02]  /*81a0*/  FENCE.VIEW.ASYNC.S ;  /* 0x00000000000073c6 */ /* 0x010f240000000000 */
[----:B----4-:R-:W-:Y:S06]  /*81b0*/  BAR.SYNC.DEFER_BLOCKING 0x1, 0x80 ;  /* 0x0042000000007b1d */ /* 0x010fec0000010000 */
[----:B------:R-:W-:Y:S05]  /*81c0*/  @P1 BRA `(.L_x_70) ;  /* 0x0000000000301947 */ /* 0x000fea0003800000 */
[----:B------:R-:W-:Y:S01]  /*81d0*/  S2UR UR12, SR_CTAID.Z ;  /* 0x00000000000c79c3 */ /* 0x000fe20000002700 */
[----:B------:R-:W-:Y:S01]  /*81e0*/  R2UR UR8, R18 ;  /* 0x00000000120872ca */ /* 0x000fe200000e0000 */
[----:B------:R-:W-:Y:S01]  /*81f0*/  ULDC.64 UR4, c[0x0][0x198] ;  /* 0x0000660000047ab9 */ /* 0x000fe20000000a00 */
[----:B------:R-:W-:Y:S02]  /*8200*/  USHF.L.U32 UR10, UR37, 0x6, URZ ;  /* 0x00000006250a7899 */ /* 0x000fe4000800063f */
[----:B------:R-:W-:Y:S01]  /*8210*/  UIADD3 UR4, UP0, UR4, 0x670, URZ ;  /* 0x0000067004047890 */ /* 0x000fe2000ff1e03f */
[----:B------:R-:W-:Y:S02]  /*8220*/  UMOV UR9, 0x40 ;  /* 0x0000004000097882 */ /* 0x000fe40000000000 */
[----:B------:R-:W4:Y:S01]  /*8230*/  S2UR UR11, SR_CTAID.Y ;  /* 0x00000000000b79c3 */ /* 0x000f220000002600 */
[----:B------:R-:W-:-:S05]  /*8240*/  UIADD3.X UR5, URZ, UR5, URZ, UP0, !UPT ;  /* 0x000000053f057290 */ /* 0x000fca00087fe43f */
[----:B------:R-:W-:-:S09]  /*8250*/  UIADD3 UR8, UR8, -0x2200, URZ ;  /* 0xffffde0008087890 */ /* 0x000fd2000fffe03f */
[----:B----4-:R4:W-:Y:S01]  /*8260*/  UTMASTG.4D [UR8], [UR4] ;  /* 0x00000008040073b5 */ /* 0x0109e20008018000 */
[----:B------:R0:W-:Y:S01]  /*8270*/  UTMACMDFLUSH ;  /* 0x00000000000079b7 */ /* 0x0001e20000000000 */
[----:B----4-:R-:W-:-:S04]  /*8280*/  DEPBAR.LE SB0, 0x1 ;  /* 0x000080400000791a */ /* 0x010fc80000000000 */
.L_x_70:
[----:B------:R-:W-:Y:S05]  /*8290*/  BSYNC B0 ;  /* 0x0000000000007941 */ /* 0x000fea0003800000 */
.L_x_69:
[----:B------:R-:W-:Y:S06]  /*82a0*/  BAR.SYNC.DEFER_BLOCKING 0x1, 0x80 ;  /* 0x0042000000007b1d */ /* 0x000fec0000010000 */
[----:B------:R-:W-:Y:S01]  /*82b0*/  BSSY B0, `(.L_x_71) ;  /* 0x0000016000007945 */ /* 0x000fe20003800000 */
[----:B------:R4:W-:Y:S04]  /*82c0*/  STSM.16.M88.4 [R19+0x1000], R72 ;  /* 0x0010004813007844 */ /* 0x0009e80000000200 */
[----:B------:R4:W-:Y:S01]  /*82d0*/  STSM.16.M88.4 [R13], R48 ;  /* 0x000000300d007844 */ /* 0x0009e20000000200 */
[----:B------:R-:W-:Y:S01]  /*82e0*/  @!PT LDS RZ, [RZ] ;  /* 0x00000000fffff984 */ /* 0x000fe20000000800 */
[----:B------:R-:W-:Y:S01]  /*82f0*/  @!PT LDS RZ, [RZ] ;  /* 0x00000000fffff984 */ /* 0x000fe20000000800 */
[----:B------:R-:W-:Y:S01]  /*8300*/  @!PT LDS RZ, [RZ] ;  /* 0x00000000fffff984 */ /* 0x000fe20000000800 */
[----:B------:R-:W-:Y:S01]  /*8310*/  @!PT LDS RZ, [RZ] ;  /* 0x00000000fffff984 */ /* 0x000fe20000000800 */
[----:B------:R5:W-:Y:S06]  /*8320*/  MEMBAR.ALL.CTA ;  /* 0x0000000000007992 */ /* 0x000bec0000008000 */
[----:B-----5:R-:W5:Y:S02]  /*8330*/  FENCE.VIEW.ASYNC.S ;  /* 0x00000000000073c6 */ /* 0x020f640000000000 */
[----:B-----5:R-:W-:Y:S06]  /*8340*/  BAR.SYNC.DEFER_BLOCKING 0x1, 0x80 ;  /* 0x0042000000007b1d */ /* 0x020fec0000010000 */
[----:B------:R-:W-:Y:S05]  /*8350*/  @P1 BRA `(.L_x_72) ;  /* 0x00000000002c1947 */ /* 0x000fea0003800000 */
[----:B------:R-:W-:Y:S01]  /*8360*/  S2UR UR12, SR_CTAID.Z ;  /* 0x00000000000c79c3 */ /* 0x000fe20000002700 */
[----:B------:R-:W-:Y:S01]  /*8370*/  R2UR UR8, R18 ;  /* 0x00000000120872ca */ /* 0x000fe200000e0000 */
[----:B------:R-:W-:Y:S01]  /*8380*/  ULDC.64 UR4, c[0x0][0x198] ;  /* 0x0000660000047ab9 */ /* 0x000fe20000000a00 */
[----:B------:R-:W-:Y:S02]  /*8390*/  USHF.L.U32 UR10, UR37, 0x6, URZ ;  /* 0x00000006250a7899 */ /* 0x000fe4000800063f */
[----:B------:R-:W-:Y:S01]  /*83a0*/  UIADD3 UR4, UP0, UR4, 0x670, URZ ;  /* 0x0000067004047890 */ /* 0x000fe2000ff1e03f */
[----:B------:R-:W-:Y:S02]  /*83b0*/  UMOV UR9, 0x60 ;  /* 0x0000006000097882 */ /* 0x000fe40000000000 */
[----:B------:R-:W5:Y:S01]  /*83c0*/  S2UR UR11, SR_CTAID.Y ;  /* 0x00000000000b79c3 */ /* 0x000f620000002600 */
[----:B------:R-:W-:-:S05]  /*83d0*/  UIADD3.X UR5, URZ, UR5, URZ, UP0, !UPT ;  /* 0x000000053f057290 */ /* 0x000fca00087fe43f */
[----:B------:R-:W-:-:S09]  /*83e0*/  UIADD3 UR8, UR8, -0x1200, URZ ;  /* 0xffffee0008087890 */ /* 0x000fd2000fffe03f */
[----:B-----5:R1:W-:Y:S02]  /*83f0*/  UTMASTG.4D [UR8], [UR4] ;  /* 0x00000008040073b5 */ /* 0x0203e40008018000 */
[----:B-1----:R0:W-:Y:S02]  /*8400*/  UTMACMDFLUSH ;  /* 0x00000000000079b7 */ /* 0x0021e40000000000 */
.L_x_72:
[----:B------:R-:W-:Y:S05]  /*8410*/  BSYNC B0 ;  /* 0x0000000000007941 */ /* 0x000fea0003800000 */
.L_x_71:
[----:B------:R-:W-:Y:S01]  /*8420*/  UIADD3 UR36, UR36, -0x1, URZ ;  /* 0xffffffff24247890 */ /* 0x000fe2000fffe03f */
[----:B------:R-:W-:-:S04]  /*8430*/  DEPBAR.LE SB0, 0x0 ;  /* 0x000080000000791a */ /* 0x000fc80000000000 */
[----:B------:R-:W-:-:S04]  /*8440*/  USHF.L.U32 UR4, UR36, 0x3, URZ ;  /* 0x0000000324047899 */ /* 0x000fc8000800063f */
[----:B------:R-:W-:-:S04]  /*8450*/  ULOP3.LUT UR4, UR4, 0x8, URZ, 0xe2, !UPT ;  /* 0x0000000804047892 */ /* 0x000fc8000f8ee23f */
[----:B------:R-:W-:-:S06]  /*8460*/  ULOP3.LUT UR4, UR4, 0x18, URZ, 0x3c, !UPT ;  /* 0x0000001804047892 */ /* 0x000fcc000f8e3c3f */
[----:B-123--:R-:W-:-:S04]  /*8470*/  MOV R0, UR4 ;  /* 0x0000000400007c02 */ /* 0x00efc80008000f00 */
[----:B------:R-:W-:Y:S01]  /*8480*/  SYNCS.ARRIVE.TRANS64.A1T0 RZ, [R0+UR38+0x1c090], RZ ;  /* 0x01c090ff00ff79a7 */ /* 0x000fe20008100026 */
[----:B------:R-:W-:Y:S05]  /*8490*/  EXIT ;  /* 0x000000000000794d */ /* 0x000fea0003800000 */
.L_x_6:
[----:B------:R-:W-:-:S08]  /*84a0*/  UISETP.NE.AND UP0, UPT, UR4, 0x1, UPT ;  /* 0x000000010400788c */ /* 0x000fd0000bf05270 */
[----:B------:R-:W1:-:S00]  /*84b0*/  USETMAXREG.DEALLOC.CTAPOOL 0x18 ;  /* 0x00000018000079c8 */ /* 0x000e4000080e0500 */
[----:B------:R-:W-:-:S13]  /*84c0*/  PLOP3.LUT P0, PT, PT, PT, UP0, 0x80, 0x0 ;  /* 0x000000000000781c */ /* 0x000fda0003f0f008 */
[----:B------:R-:W-:Y:S05]  /*84d0*/  @P0 EXIT ;  /* 0x000000000000094d */ /* 0x000fea0003800000 */
[----:B------:R-:W2:Y:S01]  /*84e0*/  S2UR UR11, SR_CTAID.X ;  /* 0x00000000000b79c3 */ /* 0x000ea20000002500 */
[----:B------:R-:W-:Y:S01]  /*84f0*/  ULDC UR4, c[0x0][0x28c] ;  /* 0x0000a30000047ab9 */ /* 0x000fe20000000800 */
[----:B------:R-:W-:Y:S01]  /*8500*/  ELECT P3, URZ, PT ;  /* 0x00000000003f782f */ /* 0x000fe20003860000 */
[----:B------:R-:W-:Y:S01]  /*8510*/  BSSY B0, `(.L_x_73) ;  /* 0x0000035000007945 */ /* 0x000fe20003800000 */
[----:B------:R-:W-:Y:S01]  /*8520*/  UIADD3 UR6, UR4, 0x3f, URZ ;  /* 0x0000003f04067890 */ /* 0x000fe2000fffe03f */
[----:B-1----:R-:W-:Y:S02]  /*8530*/  CS2R R2, SRZ ;  /* 0x0000000000027805 */ /* 0x002fe4000001ff00 */
[----:B------:R-:W-:Y:S01]  /*8540*/  MOV R7, RZ ;  /* 0x000000ff00077202 */ /* 0x000fe20000000f00 */
[----:B------:R-:W-:Y:S01]  /*8550*/  USHF.R.S32.HI UR7, URZ, 0x1f, UR6 ;  /* 0x0000001f3f077899 */ /* 0x000fe20008011406 */
[----:B------:R-:W1:Y:S03]  /*8560*/  S2UR UR28, SR_CTAID.Y ;  /* 0x00000000001c79c3 */ /* 0x000e660000002600 */
[----:B------:R-:W-:-:S04]  /*8570*/  ULEA.HI UR7, UR7, UR6, URZ, 0x6 ;  /* 0x0000000607077291 */ /* 0x000fc8000f8f303f */
[----:B------:R-:W-:Y:S01]  /*8580*/  USHF.R.S32.HI UR7, URZ, 0x6, UR7 ;  /* 0x000000063f077899 */ /* 0x000fe20008011407 */
[----:B------:R-:W3:Y:S01]  /*8590*/  S2UR UR29, SR_CTAID.Z ;  /* 0x00000000001d79c3 */ /* 0x000ee20000002700 */
[----:B--2---:R-:W-:-:S04]  /*85a0*/  USHF.L.U32 UR11, UR11, 0x7, URZ ;  /* 0x000000070b0b7899 */ /* 0x004fc8000800063f */
[----:B------:R-:W-:-:S04]  /*85b0*/  UIADD3 UR4, UR11, 0xbf, URZ ;  /* 0x000000bf0b047890 */ /* 0x000fc8000fffe03f */
[----:B------:R-:W-:-:S04]  /*85c0*/  USHF.R.U32.HI UR4, URZ, 0x6, UR4 ;  /* 0x000000063f047899 */ /* 0x000fc80008011604 */
[----:B------:R-:W-:-:S04]  /*85d0*/  UISETP.LT.AND UP0, UPT, UR4, UR7, UPT ;  /* 0x000000070400728c */ /* 0x000fc8000bf01270 */
[----:B------:R-:W-:Y:S01]  /*85e0*/  USEL UR4, UR4, UR7, UP0 ;  /* 0x0000000704047287 */ /* 0x000fe20008000000 */
[----:B-1-3--:R-:W-:Y:S11]  /*85f0*/  @!P3 BRA `(.L_x_74) ;  /* 0x000000000098b947 */ /* 0x00aff60003800000 */
[----:B------:R-:W1:Y:S01]  /*8600*/  S2R R4, SR_CgaCtaId ;  /* 0x0000000000047919 */ /* 0x000e620000008800 */
[----:B------:R-:W-:Y:S01]  /*8610*/  MOV R3, 0x400 ;  /* 0x0000040000037802 */ /* 0x000fe20000000f00 */
[----:B------:R-:W-:-:S03]  /*8620*/  IMAD.MOV.U32 R5, RZ, RZ, 0x1 ;  /* 0x00000001ff057424 */ /* 0x000fc600078e00ff */
[----:B-1----:R-:W-:Y:S02]  /*8630*/  LEA R4, R4, R3, 0x18 ;  /* 0x0000000304047211 */ /* 0x002fe400078ec0ff */
[----:B------:R-:W-:-:S04]  /*8640*/  SHF.L.U32 R3, R5, 0x1f, RZ ;  /* 0x0000001f05037819 */ /* 0x000fc800000006ff */
[----:B------:R-:W1:Y:S02]  /*8650*/  SYNCS.PHASECHK.TRANS64.TRYWAIT P0, [R4+URZ+0x1c060], R3 ;  /* 0x01c06003040075a7 */ /* 0x000e64000800017f */
[----:B-1----:R-:W-:Y:S05]  /*8660*/  @!P0 BRA `(.L_x_75) ;  /* 0x0000001400248947 */ /* 0x002fea0003800000 */
.L_x_112:
[----:B------:R-:W-:Y:S01]  /*8670*/  ULOP3.LUT UR6, UR5, 0x2, URZ, 0xfc, !UPT ;  /* 0x0000000205067892 */ /* 0x000fe2000f8efc3f */
[----:B-1----:R-:W-:-:S03]  /*8680*/  @P2 MOV R3, 0x4000 ;  /* 0x0000400000032802 */ /* 0x002fc60000000f00 */
[----:B------:R-:W-:Y:S01]  /*8690*/  UPRMT UR6, UR6, 0x9910, URZ ;  /* 0x0000991006067896 */ /* 0x000fe2000800003f */
[----:B------:R1:W-:Y:S03]  /*86a0*/  @P2 SYNCS.ARRIVE.TRANS64 RZ, [R4+URZ+0x1c050], R3 ;  /* 0x01c0500304ff29a7 */ /* 0x0003e6000800003f */
[----:B------:R-:W-:-:S06]  /*86b0*/  UISETP.NE.AND UP0, UPT, UR6, 0x2, UPT ;  /* 0x000000020600788c */ /* 0x000fcc000bf05270 */
[----:B------:R-:W-:-:S13]  /*86c0*/  PLOP3.LUT P0, PT, PT, PT, UP0, 0x80, 0x0 ;  /* 0x000000000000781c */ /* 0x000fda0003f0f008 */
[----:B-1----:R-:W-:Y:S05]  /*86d0*/  @P0 BRA `(.L_x_76) ;  /* 0x0000000000040947 */ /* 0x002fea0003800000 */
[----:B------:R-:W-:Y:S01]  /*86e0*/  BPT.TRAP 0x1 ;  /* 0x000000040000795c */ /* 0x000fe20000300000 */
.L_x_76:
[----:B------:R-:W-:-:S04]  /*86f0*/  LOP3.LUT P0, RZ, R0, 0x1f, RZ, 0xc0, !PT ;  /* 0x0000001f00ff7812 */ /* 0x000fc8000780c0ff */
[----:B------:R-:W-:-:S13]  /*8700*/  PLOP3.LUT P0, PT, P0, P2, PT, 0x2a, 0x0 ;  /* 0x000000000000781c */ /* 0x000fda0000704572 */
[----:B------:R-:W-:Y:S05]  /*8710*/  @P0 BRA `(.L_x_77) ;  /* 0x0000000000040947 */ /* 0x000fea0003800000 */
[----:B------:R-:W-:Y:S01]  /*8720*/  BPT.TRAP 0x1 ;  /* 0x000000040000795c */ /* 0x000fe20000300000 */
.L_x_77:
[----:B------:R-:W-:Y:S01]  /*8730*/  R2UR UR8, R4 ;  /* 0x00000000040872ca */ /* 0x000fe200000e0000 */
[----:B------:R-:W-:Y:S01]  /*8740*/  ULDC.64 UR6, c[0x0][0x198] ;  /* 0x0000660000067ab9 */ /* 0x000fe20000000a00 */
[----:B------:R-:W-:Y:S01]  /*8750*/  UMOV UR14, 0x0 ;  /* 0x00000000000e7882 */ /* 0x000fe20000000000 */
[----:B------:R-:W-:Y:S01]  /*8760*/  UIADD3 UR6, UP0, UR6, 0xf0, URZ ;  /* 0x000000f006067890 */ /* 0x000fe2000ff1e03f */
[----:B------:R-:W-:Y:S01]  /*8770*/  MOV R7, 0x40 ;  /* 0x0000004000077802 */ /* 0x000fe20000000f00 */
[----:B------:R-:W-:Y:S01]  /*8780*/  UMOV UR15, 0x10000000 ;  /* 0x10000000000f7882 */ /* 0x000fe20000000000 */
[----:B------:R-:W-:Y:S01]  /*8790*/  UMOV UR10, URZ ;  /* 0x0000003f000a7c82 */ /* 0x000fe20008000000 */
[----:B------:R-:W-:Y:S01]  /*87a0*/  UIADD3.X UR7, URZ, UR7, URZ, UP0, !UPT ;  /* 0x000000073f077290 */ /* 0x000fe200087fe43f */
[----:B------:R-:W-:Y:S01]  /*87b0*/  MOV R3, 0x1 ;  /* 0x0000000100037802 */ /* 0x000fe20000000f00 */
[----:B------:R-:W-:Y:S01]  /*87c0*/  UMOV UR12, UR28 ;  /* 0x0000001c000c7c82 */ /* 0x000fe20008000000 */
[----:B------:R-:W-:Y:S01]  /*87d0*/  UMOV UR13, UR29 ;  /* 0x0000001d000d7c82 */ /* 0x000fe20008000000 */
[----:B------:R-:W-:Y:S01]  /*87e0*/  UMOV UR26, 0x40 ;  /* 0x00000040001a7882 */ /* 0x000fe20000000000 */
[----:B------:R-:W-:Y:S01]  /*87f0*/  UMOV UR27, UR11 ;  /* 0x0000000b001b7c82 */ /* 0x000fe20008000000 */
[----:B------:R-:W-:-:S02]  /*8800*/  UIADD3 UR9, UR8, 0x1c050, URZ ;  /* 0x0001c05008097890 */ /* 0x000fc4000fffe03f */
[----:B------:R-:W-:-:S05]  /*8810*/  UIADD3 UR24, UR8, 0x2000, URZ ;  /* 0x0000200008187890 */ /* 0x000fca000fffe03f */
[----:B------:R-:W-:Y:S02]  /*8820*/  UMOV UR25, UR9 ;  /* 0x0000000900197c82 */ /* 0x000fe40008000000 */
[----:B------:R1:W-:Y:S02]  /*8830*/  UTMALDG.4D [UR8], [UR6], desc[UR14] ;  /* 0x00000e08060075b4 */ /* 0x0003e40008019000 */
[----:B------:R1:W-:Y:S02]  /*8840*/  UTMALDG.4D [UR24], [UR6], desc[UR14] ;  /* 0x00000e18060075b4 */ /* 0x0003e40008019000 */
[----:B-1----:R-:W-:Y:S01]  /*8850*/  NOP ;  /* 0x0000000000007918 */ /* 0x002fe20000000000 */
.L_x_74:
[----:B------:R-:W-:Y:S05]  /*8860*/  BSYNC B0 ;  /* 0x0000000000007941 */ /* 0x000fea0003800000 */
.L_x_73:
[----:B------:R-:W-:Y:S01]  /*8870*/  ISETP.LT.AND P4, PT, RZ, UR4, P3 ;  /* 0x00000004ff007c0c */ /* 0x000fe20009f81270 */
[----:B------:R-:W-:-:S12]  /*8880*/  BSSY B0, `(.L_x_78) ;  /* 0x0000029000007945 */ /* 0x000fd80003800000 */
[----:B------:R-:W-:Y:S05]  /*8890*/  @!P4 BRA `(.L_x_79) ;  /* 0x00000000009cc947 */ /* 0x000fea0003800000 */
[----:B------:R-:W1:Y:S01]  /*88a0*/  S2R R5, SR_CgaCtaId ;  /* 0x0000000000057919 */ /* 0x000e620000008800 */
[----:B------:R-:W-:-:S04]  /*88b0*/  MOV R2, 0x400 ;  /* 0x0000040000027802 */ /* 0x000fc80000000f00 */
[----:B-1----:R-:W-:Y:S01]  /*88c0*/  LEA R2, R5, R2, 0x18 ;  /* 0x0000000205027211 */ /* 0x002fe200078ec0ff */
[----:B------:R-:W-:-:S05]  /*88d0*/  IMAD.MOV.U32 R5, RZ, RZ, 0x1 ;  /* 0x00000001ff057424 */ /* 0x000fca00078e00ff */
[----:B------:R-:W-:-:S04]  /*88e0*/  SHF.L.U32 R5, R5, 0x1f, RZ ;  /* 0x0000001f05057819 */ /* 0x000fc800000006ff */
[----:B------:R-:W1:Y:S02]  /*88f0*/  SYNCS.PHASECHK.TRANS64.TRYWAIT P0, [R2+URZ+0x1c028], R5 ;  /* 0x01c02805020075a7 */ /* 0x000e64000800017f */
[----:B-1----:R-:W-:Y:S05]  /*8900*/  @!P0 BRA `(.L_x_80) ;  /* 0x0000001000908947 */ /* 0x002fea0003800000 */
.L_x_113:
        /* <DEDUP_REMOVED lines=8> */
.L_x_81:
[----:B------:R-:W-:-:S04]  /*8990*/  LOP3.LUT P0, RZ, R0, 0x1f, RZ, 0xc0, !PT ;  /* 0x0000001f00ff7812 */ /* 0x000fc8000780c0ff */
[----:B------:R-:W-:-:S13]  /*89a0*/  PLOP3.LUT P0, PT, P0, P2, PT, 0x2a, 0x0 ;  /* 0x000000000000781c */ /* 0x000fda0000704572 */
[----:B------:R-:W-:Y:S05]  /*89b0*/  @P0 BRA `(.L_x_82) ;  /* 0x0000000000040947 */ /* 0x000fea0003800000 */
[----:B------:R-:W-:Y:S01]  /*89c0*/  BPT.TRAP 0x1 ;  /* 0x000000040000795c */ /* 0x000fe20000300000 */
.L_x_82:
[----:B------:R-:W-:Y:S01]  /*89d0*/  R2UR UR16, R2 ;  /* 0x00000000021072ca */ /* 0x000fe200000e0000 */
[----:B------:R-:W-:Y:S01]  /*89e0*/  ULDC.64 UR6, c[0x0][0x198] ;  /* 0x0000660000067ab9 */ /* 0x000fe20000000a00 */
[----:B------:R-:W-:Y:S01]  /*89f0*/  UMOV UR27, URZ ;  /* 0x0000003f001b7c82 */ /* 0x000fe20008000000 */
[----:B------:R-:W-:Y:S01]  /*8a00*/  UIADD3 UR6, UP0, UR6, 0x1f0, URZ ;  /* 0x000001f006067890 */ /* 0x000fe2000ff1e03f */
[----:B------:R-:W-:Y:S01]  /*8a10*/  MOV R2, 0x1 ;  /* 0x0000000100027802 */ /* 0x000fe20000000f00 */
[----:B------:R-:W-:Y:S01]  /*8a20*/  UMOV UR8, 0x0 ;  /* 0x0000000000087882 */ /* 0x000fe20000000000 */
[----:B------:R-:W-:Y:S01]  /*8a30*/  UMOV UR9, 0x10000000 ;  /* 0x1000000000097882 */ /* 0x000fe20000000000 */
[----:B------:R-:W-:Y:S01]  /*8a40*/  UIADD3.X UR7, URZ, UR7, URZ, UP0, !UPT ;  /* 0x000000073f077290 */ /* 0x000fe200087fe43f */
[----:B------:R-:W-:Y:S01]  /*8a50*/  UMOV UR26, URZ ;  /* 0x0000003f001a7c82 */ /* 0x000fe20008000000 */
[----:B------:R-:W-:Y:S01]  /*8a60*/  UMOV UR18, 0x40 ;  /* 0x0000004000127882 */ /* 0x000fe20000000000 */
[----:B------:R-:W-:Y:S01]  /*8a70*/  UMOV UR20, UR28 ;  /* 0x0000001c00147c82 */ /* 0x000fe20008000000 */
[----:B------:R-:W-:-:S02]  /*8a80*/  UMOV UR21, UR29 ;  /* 0x0000001d00157c82 */ /* 0x000fc40008000000 */
[----:B------:R-:W-:Y:S02]  /*8a90*/  UIADD3 UR24, UR16, 0x8000, URZ ;  /* 0x0000800010187890 */ /* 0x000fe4000fffe03f */
[----:B------:R-:W-:Y:S02]  /*8aa0*/  UIADD3 UR25, UR16, 0x1c000, URZ ;  /* 0x0001c00010197890 */ /* 0x000fe4000fffe03f */
[----:B------:R-:W-:Y:S01]  /*8ab0*/  UIADD3 UR16, UR16, 0xa000, URZ ;  /* 0x0000a00010107890 */ /* 0x000fe2000fffe03f */
[----:B------:R-:W-:-:S04]  /*8ac0*/  UMOV UR19, UR27 ;  /* 0x0000001b00137c82 */ /* 0x000fc80008000000 */
[----:B------:R-:W-:Y:S02]  /*8ad0*/  UMOV UR17, UR25 ;  /* 0x0000001900117c82 */ /* 0x000fe40008000000 */
[----:B------:R1:W-:Y:S02]  /*8ae0*/  UTMALDG.4D [UR24], [UR6], desc[UR8] ;  /* 0x00000818060075b4 */ /* 0x0003e40008019000 */
[----:B------:R1:W-:Y:S02]  /*8af0*/  UTMALDG.4D [UR16], [UR6], desc[UR8] ;  /* 0x00000810060075b4 */ /* 0x0003e40008019000 */
[----:B-1----:R-:W-:Y:S01]  /*8b00*/  NOP ;  /* 0x0000000000007918 */ /* 0x002fe20000000000 */
.L_x_79:
[----:B------:R-:W-:Y:S05]  /*8b10*/  BSYNC B0 ;  /* 0x0000000000007941 */ /* 0x000fea0003800000 */
.L_x_78:
[----:B------:R-:W-:Y:S04]  /*8b20*/  BSSY B0, `(.L_x_83) ;  /* 0x000002c000007945 */ /* 0x000fe80003800000 */
[----:B------:R-:W-:Y:S05]  /*8b30*/  @!P3 BRA `(.L_x_84) ;  /* 0x0000000000a8b947 */ /* 0x000fea0003800000 */
[----:B------:R-:W1:Y:S01]  /*8b40*/  S2R R5, SR_CgaCtaId ;  /* 0x0000000000057919 */ /* 0x000e620000008800 */
[----:B------:R-:W-:-:S04]  /*8b50*/  MOV R4, 0x400 ;  /* 0x0000040000047802 */ /* 0x000fc80000000f00 */
[----:B-1----:R-:W-:Y:S02]  /*8b60*/  LEA R6, R5, R4, 0x18 ;  /* 0x0000000405067211 */ /* 0x002fe400078ec0ff */
[----:B------:R-:W-:-:S03]  /*8b70*/  MOV R5, 0x1 ;  /* 0x0000000100057802 */ /* 0x000fc60000000f00 */
[----:B------:R-:W-:Y:S01]  /*8b80*/  IMAD R4, R3, 0x8, R6 ;  /* 0x0000000803047824 */ /* 0x000fe200078e0206 */
[----:B------:R-:W-:-:S04]  /*8b90*/  SHF.L.U32 R5, R5, 0x1f, RZ ;  /* 0x0000001f05057819 */ /* 0x000fc800000006ff */
[----:B------:R-:W1:Y:S02]  /*8ba0*/  SYNCS.PHASECHK.TRANS64.TRYWAIT P0, [R4+URZ+0x1c060], R5 ;  /* 0x01c06005040075a7 */ /* 0x000e64000800017f */
[----:B-1----:R-:W-:Y:S05]  /*8bb0*/  @!P0 BRA `(.L_x_85) ;  /* 0x0000000c00f88947 */ /* 0x002fea0003800000 */
.L_x_114:
        /* <DEDUP_REMOVED lines=8> */
.L_x_86:
[----:B------:R-:W-:-:S04]  /*8c40*/  LOP3.LUT P0, RZ, R0, 0x1f, RZ, 0xc0, !PT ;  /* 0x0000001f00ff7812 */ /* 0x000fc8000780c0ff */
[----:B------:R-:W-:-:S13]  /*8c50*/  PLOP3.LUT P0, PT, P0, P2, PT, 0x2a, 0x0 ;  /* 0x000000000000781c */ /* 0x000fda0000704572 */
[----:B------:R-:W-:Y:S05]  /*8c60*/  @P0 BRA `(.L_x_87) ;  /* 0x0000000000040947 */ /* 0x000fea0003800000 */
[----:B------:R-:W-:Y:S01]  /*8c70*/  BPT.TRAP 0x1 ;  /* 0x000000040000795c */ /* 0x000fe20000300000 */
.L_x_87:
[----:B------:R-:W-:Y:S01]  /*8c80*/  R2UR UR16, R3 ;  /* 0x00000000031072ca */ /* 0x000fe200000e0000 */
[----:B------:R-:W-:Y:S01]  /*8c90*/  ULDC.64 UR8, c[0x0][0x198] ;  /* 0x0000660000087ab9 */ /* 0x000fe20000000a00 */
[----:B------:R-:W-:Y:S01]  /*8ca0*/  R2UR UR6, R6 ;  /* 0x00000000060672ca */ /* 0x000fe200000e0000 */
[----:B------:R-:W-:Y:S01]  /*8cb0*/  UIADD3 UR8, UP0, UR8, 0xf0, URZ ;  /* 0x000000f008087890 */ /* 0x000fe2000ff1e03f */
[----:B------:R-:W-:Y:S01]  /*8cc0*/  R2UR UR19, R7 ;  /* 0x00000000071372ca */ /* 0x000fe200000e0000 */
[----:B------:R-:W-:Y:S01]  /*8cd0*/  UMOV UR12, 0x0 ;  /* 0x00000000000c7882 */ /* 0x000fe20000000000 */
[----:B------:R-:W-:Y:S01]  /*8ce0*/  R2UR UR17, R4 ;  /* 0x00000000041172ca */ /* 0x000fe200000e0000 */
[----:B------:R-:W-:Y:S01]  /*8cf0*/  UIADD3.X UR9, URZ, UR9, URZ, UP0, !UPT ;  /* 0x000000093f097290 */ /* 0x000fe200087fe43f */
[----:B------:R-:W-:Y:S01]  /*8d00*/  UMOV UR13, 0x10000000 ;  /* 0x10000000000d7882 */ /* 0x000fe20000000000 */
[----:B------:R-:W-:Y:S01]  /*8d10*/  UMOV UR18, URZ ;  /* 0x0000003f00127c82 */ /* 0x000fe20008000000 */
[----:B------:R-:W-:Y:S01]  /*8d20*/  UMOV UR20, UR28 ;  /* 0x0000001c00147c82 */ /* 0x000fe20008000000 */
[----:B------:R-:W-:Y:S01]  /*8d30*/  UMOV UR21, UR29 ;  /* 0x0000001d00157c82 */ /* 0x000fe20008000000 */
[----:B------:R-:W-:-:S03]  /*8d40*/  UMOV UR26, 0x40 ;  /* 0x00000040001a7882 */ /* 0x000fc60000000000 */
[----:B------:R-:W-:Y:S02]  /*8d50*/  ULEA UR16, UR16, UR6, 0xe ;  /* 0x0000000610107291 */ /* 0x000fe4000f8e703f */
[----:B------:R-:W-:Y:S02]  /*8d60*/  UIADD3 UR19, UR11, UR19, URZ ;  /* 0x000000130b137290 */ /* 0x000fe4000fffe03f */
[----:B------:R-:W-:Y:S02]  /*8d70*/  UIADD3 UR17, UR17, 0x1c050, URZ ;  /* 0x0001c05011117890 */ /* 0x000fe4000fffe03f */
[----:B------:R-:W-:-:S03]  /*8d80*/  UIADD3 UR24, UR16, 0x2000, URZ ;  /* 0x0000200010187890 */ /* 0x000fc6000fffe03f */
[----:B------:R-:W-:Y:S02]  /*8d90*/  UMOV UR27, UR19 ;  /* 0x00000013001b7c82 */ /* 0x000fe40008000000 */
[----:B------:R-:W-:Y:S02]  /*8da0*/  UMOV UR25, UR17 ;  /* 0x0000001100197c82 */ /* 0x000fe40008000000 */
[----:B------:R1:W-:Y:S02]  /*8db0*/  UTMALDG.4D [UR16], [UR8], desc[UR12] ;  /* 0x00000c10080075b4 */ /* 0x0003e40008019000 */
[----:B------:R1:W-:Y:S02]  /*8dc0*/  UTMALDG.4D [UR24], [UR8], desc[UR12] ;  /* 0x00000c18080075b4 */ /* 0x0003e40008019000 */
[----:B-1----:R-:W-:Y:S01]  /*8dd0*/  NOP ;  /* 0x0000000000007918 */ /* 0x002fe20000000000 */
.L_x_84:
[----:B------:R-:W-:Y:S05]  /*8de0*/  BSYNC B0 ;  /* 0x0000000000007941 */ /* 0x000fea0003800000 */
.L_x_83:
[----:B------:R-:W-:Y:S01]  /*8df0*/  BSSY B0, `(.L_x_88) ;  /* 0x000002e000007945 */ /* 0x000fe20003800000 */
[----:B------:R-:W-:-:S03]  /*8e00*/  MOV R8, RZ ;  /* 0x000000ff00087202 */ /* 0x000fc60000000f00 */
        /* <DEDUP_REMOVED lines=9> */
.L_x_115:
        /* <DEDUP_REMOVED lines=8> */
.L_x_91:
[----:B------:R-:W-:-:S04]  /*8f20*/  LOP3.LUT P0, RZ, R0, 0x1f, RZ, 0xc0, !PT ;  /* 0x0000001f00ff7812 */ /* 0x000fc8000780c0ff */
[----:B------:R-:W-:-:S13]  /*8f30*/  PLOP3.LUT P0, PT, P0, P2, PT, 0x2a, 0x0 ;  /* 0x000000000000781c */ /* 0x000fda0000704572 */
[----:B------:R-:W-:Y:S05]  /*8f40*/  @P0 BRA `(.L_x_92) ;  /* 0x0000000000040947 */ /* 0x000fea0003800000 */
[----:B------:R-:W-:Y:S01]  /*8f50*/  BPT.TRAP 0x1 ;  /* 0x000000040000795c */ /* 0x000fe20000300000 */
.L_x_92:
[C---:B------:R-:W-:Y:S01]  /*8f60*/  LEA R5, R2.reuse, R5, 0xe ;  /* 0x0000000502057211 */ /* 0x040fe200078e70ff */
[----:B------:R-:W-:Y:S01]  /*8f70*/  ULDC.64 UR6, c[0x0][0x198] ;  /* 0x0000660000067ab9 */ /* 0x000fe20000000a00 */
[----:B------:R-:W-:Y:S01]  /*8f80*/  R2UR UR17, R3 ;  /* 0x00000000031172ca */ /* 0x000fe200000e0000 */
[----:B------:R-:W-:Y:S01]  /*8f90*/  UIADD3 UR6, UP0, UR6, 0x2f0, URZ ;  /* 0x000002f006067890 */ /* 0x000fe2000ff1e03f */
[----:B------:R-:W-:Y:S01]  /*8fa0*/  R2UR UR24, R5 ;  /* 0x00000000051872ca */ /* 0x000fe200000e0000 */
[----:B------:R-:W-:Y:S01]  /*8fb0*/  UMOV UR19, URZ ;  /* 0x0000003f00137c82 */ /* 0x000fe20008000000 */
[----:B------:R-:W-:Y:S01]  /*8fc0*/  UMOV UR8, 0x0 ;  /* 0x0000000000087882 */ /* 0x000fe20000000000 */
[----:B------:R-:W-:Y:S01]  /*8fd0*/  UIADD3.X UR7, URZ, UR7, URZ, UP0, !UPT ;  /* 0x000000073f077290 */ /* 0x000fe200087fe43f */
[----:B------:R-:W-:Y:S01]  /*8fe0*/  MOV R8, 0x1 ;  /* 0x0000000100087802 */ /* 0x000fe20000000f00 */
[----:B------:R-:W-:Y:S01]  /*8ff0*/  UMOV UR9, 0x10000000 ;  /* 0x1000000000097882 */ /* 0x000fe20000000000 */
[----:B------:R-:W-:Y:S01]  /*9000*/  UMOV UR18, URZ ;  /* 0x0000003f00127c82 */ /* 0x000fe20008000000 */
[----:B------:R-:W-:Y:S01]  /*9010*/  UMOV UR20, UR28 ;  /* 0x0000001c00147c82 */ /* 0x000fe20008000000 */
[----:B------:R-:W-:Y:S01]  /*9020*/  UMOV UR21, UR29 ;  /* 0x0000001d00157c82 */ /* 0x000fe20008000000 */
[----:B------:R-:W-:Y:S01]  /*9030*/  UMOV UR26, 0x40 ;  /* 0x00000040001a7882 */ /* 0x000fe20000000000 */
[----:B------:R-:W-:Y:S01]  /*9040*/  UMOV UR27, UR19 ;  /* 0x00000013001b7c82 */ /* 0x000fe20008000000 */
[----:B------:R-:W-:Y:S01]  /*9050*/  UIADD3 UR17, UR17, 0x1c000, URZ ;  /* 0x0001c00011117890 */ /* 0x000fe2000fffe03f */
[----:B------:R-:W-:Y:S01]  /*9060*/  VIADD R2, R2, 0x1 ;  /* 0x0000000102027836 */ /* 0x000fe20000000000 */
[----:B------:R-:W-:-:S02]  /*9070*/  UIADD3 UR16, UR24, 0x8000, URZ ;  /* 0x0000800018107890 */ /* 0x000fc4000fffe03f */
[----:B------:R-:W-:-:S03]  /*9080*/  UIADD3 UR24, UR24, 0xa000, URZ ;  /* 0x0000a00018187890 */ /* 0x000fc6000fffe03f */
[----:B------:R-:W-:-:S04]  /*9090*/  UMOV UR25, UR17 ;  /* 0x0000001100197c82 */ /* 0x000fc80008000000 */
[----:B------:R1:W-:Y:S02]  /*90a0*/  UTMALDG.4D [UR16], [UR6], desc[UR8] ;  /* 0x00000810060075b4 */ /* 0x0003e40008019000 */
[----:B------:R1:W-:Y:S02]  /*90b0*/  UTMALDG.4D [UR24], [UR6], desc[UR8] ;  /* 0x00000818060075b4 */ /* 0x0003e40008019000 */
[----:B-1----:R-:W-:Y:S01]  /*90c0*/  NOP ;  /* 0x0000000000007918 */ /* 0x002fe20000000000 */
.L_x_89:
[----:B------:R-:W-:Y:S05]  /*90d0*/  BSYNC B0 ;  /* 0x0000000000007941 */ /* 0x000fea0003800000 */
.L_x_88:
[----:B------:R-:W-:-:S04]  /*90e0*/  MOV R3, UR4 ;  /* 0x0000000400037c02 */ /* 0x000fc80008000f00 */
[----:B------:R-:W-:-:S13]  /*90f0*/  ISETP.GE.AND P0, PT, R3, 0x2, PT ;  /* 0x000000020300780c */ /* 0x000fda0003f06270 */
[----:B------:R-:W-:Y:S05]  /*9100*/  @!P0 EXIT ;  /* 0x000000000000894d */ /* 0x000fea0003800000 */
[----:B------:R-:W-:Y:S01]  /*9110*/  USHF.L.U32 UR6, UR4, 0x1, URZ ;  /* 0x0000000104067899 */ /* 0x000fe2000800063f */
[----:B------:R-:W-:Y:S01]  /*9120*/  LOP3.LUT P0, RZ, R0, 0x1f, RZ, 0xc0, !PT ;  /* 0x0000001f00ff7812 */ /* 0x000fe2000780c0ff */
[----:B------:R-:W-:Y:S01]  /*9130*/  BSSY B0, `(.L_x_93) ;  /* 0x0000065000007945 */ /* 0x000fe20003800000 */
[----:B------:R-:W-:Y:S02]  /*9140*/  MOV R3, UR5 ;  /* 0x0000000500037c02 */ /* 0x000fe40008000f00 */
[----:B------:R-:W-:Y:S01]  /*9150*/  PLOP3.LUT P0, PT, P0, P2, PT, 0x2a, 0x0 ;  /* 0x000000000000781c */ /* 0x000fe20000704572 */
[----:B------:R-:W-:Y:S01]  /*9160*/  IMAD.U32 R9, RZ, RZ, UR6 ;  /* 0x00000006ff097e24 */ /* 0x000fe2000f8e00ff */
[----:B------:R-:W-:Y:S02]  /*9170*/  LOP3.LUT R3, R3, 0x2, RZ, 0xfc, !PT ;  /* 0x0000000203037812 */ /* 0x000fe400078efcff */
[----:B------:R-:W-:-:S09]  /*9180*/  MOV R0, 0x1 ;  /* 0x0000000100007802 */ /* 0x000fd20000000f00 */
.L_x_104:
[----:B------:R-:W-:Y:S04]  /*9190*/  BSSY B1, `(.L_x_94) ;  /* 0x000002c000017945 */ /* 0x000fe80003800000 */
[----:B------:R-:W-:Y:S05]  /*91a0*/  @!P3 BRA `(.L_x_95) ;  /* 0x0000000000a8b947 */ /* 0x000fea0003800000 */
[----:B------:R-:W1:Y:S01]  /*91b0*/  S2R R5, SR_CgaCtaId ;  /* 0x0000000000057919 */ /* 0x000e620000008800 */
[----:B------:R-:W-:-:S04]  /*91c0*/  MOV R4, 0x400 ;  /* 0x0000040000047802 */ /* 0x000fc80000000f00 */
[----:B-1----:R-:W-:Y:S02]  /*91d0*/  LEA R5, R5, R4, 0x18 ;  /* 0x0000000405057211 */ /* 0x002fe400078ec0ff */
[----:B------:R-:W-:Y:S02]  /*91e0*/  SHF.L.U32 R4, R0, 0x1f, RZ ;  /* 0x0000001f00047819 */ /* 0x000fe400000006ff */
[----:B------:R-:W-:-:S04]  /*91f0*/  LEA R7, R2, R5, 0x3 ;  /* 0x0000000502077211 */ /* 0x000fc800078e18ff */
[----:B------:R-:W1:Y:S02]  /*9200*/  SYNCS.PHASECHK.TRANS64.TRYWAIT P4, [R7+URZ+0x1c028], R4 ;  /* 0x01c02804070075a7 */ /* 0x000e64000808017f */
[----:B-1----:R-:W-:Y:S05]  /*9210*/  @!P4 BRA `(.L_x_96) ;  /* 0x000000080088c947 */ /* 0x002fea0003800000 */
.L_x_116:
[----:B-1----:R-:W-:-:S04]  /*9220*/  @P2 MOV R4, 0x4000 ;  /* 0x0000400000042802 */ /* 0x002fc80000000f00 */
[----:B------:R1:W-:Y:S02]  /*9230*/  @P2 SYNCS.ARRIVE.TRANS64 RZ, [R7+URZ+0x1c000], R4 ;  /* 0x01c0000407ff29a7 */ /* 0x0003e4000800003f */
[----:B-1----:R-:W-:-:S04]  /*9240*/  PRMT R4, R3, 0x9910, RZ ;  /* 0x0000991003047816 */ /* 0x002fc800000000ff */
[----:B------:R-:W-:-:S13]  /*9250*/  ISETP.NE.AND P4, PT, R4, 0x2, PT ;  /* 0x000000020400780c */ /* 0x000fda0003f85270 */
[----:B------:R-:W-:Y:S05]  /*9260*/  @P4 BRA `(.L_x_97) ;  /* 0x0000000000044947 */ /* 0x000fea0003800000 */
[----:B------:R-:W-:Y:S01]  /*9270*/  BPT.TRAP 0x1 ;  /* 0x000000040000795c */ /* 0x000fe20000300000 */
.L_x_97:
[----:B------:R-:W-:Y:S05]  /*9280*/  @P0 BRA `(.L_x_98) ;  /* 0x0000000000040947 */ /* 0x000fea0003800000 */
[----:B------:R-:W-:Y:S01]  /*9290*/  BPT.TRAP 0x1 ;  /* 0x000000040000795c */ /* 0x000fe20000300000 */
.L_x_98:
[----:B------:R-:W-:Y:S01]  /*92a0*/  LEA R5, R2, R5, 0xe ;  /* 0x0000000502057211 */ /* 0x000fe200078e70ff */
[----:B------:R-:W-:Y:S01]  /*92b0*/  ULDC.64 UR6, c[0x0][0x198] ;  /* 0x0000660000067ab9 */ /* 0x000fe20000000a00 */
[----:B------:R-:W-:Y:S01]  /*92c0*/  R2UR UR25, R7 ;  /* 0x00000000071972ca */ /* 0x000fe200000e0000 */
[----:B------:R-:W-:Y:S01]  /*92d0*/  UIADD3 UR6, UP0, UR6, 0x1f0, URZ ;  /* 0x000001f006067890 */ /* 0x000fe2000ff1e03f */
[----:B------:R-:W-:Y:S01]  /*92e0*/  R2UR UR16, R5 ;  /* 0x00000000051072ca */ /* 0x000fe200000e0000 */
[----:B------:R-:W-:Y:S01]  /*92f0*/  UMOV UR8, 0x0 ;  /* 0x0000000000087882 */ /* 0x000fe20000000000 */
[----:B------:R-:W-:Y:S01]  /*9300*/  R2UR UR27, R8 ;  /* 0x00000000081b72ca */ /* 0x000fe200000e0000 */
[----:B------:R-:W-:Y:S01]  /*9310*/  UIADD3.X UR7, URZ, UR7, URZ, UP0, !UPT ;  /* 0x000000073f077290 */ /* 0x000fe200087fe43f */
[----:B------:R-:W-:Y:S01]  /*9320*/  VIADD R2, R2, 0x1 ;  /* 0x0000000102027836 */ /* 0x000fe20000000000 */
[----:B------:R-:W-:Y:S01]  /*9330*/  UMOV UR9, 0x10000000 ;  /* 0x1000000000097882 */ /* 0x000fe20000000000 */
[----:B------:R-:W-:Y:S01]  /*9340*/  UMOV UR26, URZ ;  /* 0x0000003f001a7c82 */ /* 0x000fe20008000000 */
[----:B------:R-:W-:Y:S01]  /*9350*/  UMOV UR18, 0x40 ;  /* 0x0000004000127882 */ /* 0x000fe20000000000 */
[----:B------:R-:W-:Y:S01]  /*9360*/  UMOV UR20, UR28 ;  /* 0x0000001c00147c82 */ /* 0x000fe20008000000 */
[----:B------:R-:W-:Y:S01]  /*9370*/  UMOV UR21, UR29 ;  /* 0x0000001d00157c82 */ /* 0x000fe20008000000 */
[----:B------:R-:W-:Y:S01]  /*9380*/  ISETP.NE.AND P4, PT, R2, 0x5, PT ;  /* 0x000000050200780c */ /* 0x000fe20003f85270 */
[----:B------:R-:W-:-:S02]  /*9390*/  UIADD3 UR25, UR25, 0x1c000, URZ ;  /* 0x0001c00019197890 */ /* 0x000fc4000fffe03f */
[----:B------:R-:W-:Y:S01]  /*93a0*/  UIADD3 UR24, UR16, 0x8000, URZ ;  /* 0x0000800010187890 */ /* 0x000fe2000fffe03f */
[----:B------:R-:W-:Y:S01]  /*93b0*/  SEL R5, RZ, 0x1, P4 ;  /* 0x00000001ff057807 */ /* 0x000fe20002000000 */
[----:B------:R-:W-:Y:S01]  /*93c0*/  USHF.L.U32 UR27, UR27, 0x6, URZ ;  /* 0x000000061b1b7899 */ /* 0x000fe2000800063f */
[----:B------:R-:W-:Y:S01]  /*93d0*/  SEL R2, R2, RZ, P4 ;  /* 0x000000ff02027207 */ /* 0x000fe20002000000 */
[----:B------:R-:W-:Y:S01]  /*93e0*/  UIADD3 UR16, UR16, 0xa000, URZ ;  /* 0x0000a00010107890 */ /* 0x000fe2000fffe03f */
[----:B------:R-:W-:Y:S01]  /*93f0*/  LOP3.LUT R0, R0, R5, RZ, 0x3c, !PT ;  /* 0x0000000500007212 */ /* 0x000fe200078e3cff */
[----:B------:R-:W-:-:S03]  /*9400*/  UMOV UR17, UR25 ;  /* 0x0000001900117c82 */ /* 0x000fc60008000000 */
[----:B------:R-:W-:Y:S02]  /*9410*/  UMOV UR19, UR27 ;  /* 0x0000001b00137c82 */ /* 0x000fe40008000000 */
[----:B------:R1:W-:Y:S02]  /*9420*/  UTMALDG.4D [UR24], [UR6], desc[UR8] ;  /* 0x00000818060075b4 */ /* 0x0003e40008019000 */
[----:B------:R1:W-:Y:S02]  /*9430*/  UTMALDG.4D [UR16], [UR6], desc[UR8] ;  /* 0x00000810060075b4 */ /* 0x0003e40008019000 */
[----:B-1----:R-:W-:Y:S01]  /*9440*/  NOP ;  /* 0x0000000000007918 */ /* 0x002fe20000000000 */
.L_x_95:
[----:B------:R-:W-:Y:S05]  /*9450*/  BSYNC B1 ;  /* 0x0000000000017941 */ /* 0x000fea0003800000 */
.L_x_94:
[----:B------:R-:W-:Y:S01]  /*9460*/  ISETP.LT.OR P4, PT, R9, 0x4, !P3 ;  /* 0x000000040900780c */ /* 0x000fe20005f81670 */
[----:B------:R-:W-:-:S12]  /*9470*/  BSSY B1, `(.L_x_99) ;  /* 0x000002d000017945 */ /* 0x000fd80003800000 */
[----:B------:R-:W-:Y:S05]  /*9480*/  @P4 BRA `(.L_x_100) ;  /* 0x0000000000ac4947 */ /* 0x000fea0003800000 */
[----:B------:R-:W1:Y:S01]  /*9490*/  S2R R5, SR_CgaCtaId ;  /* 0x0000000000057919 */ /* 0x000e620000008800 */
[----:B------:R-:W-:Y:S02]  /*94a0*/  MOV R4, 0x400 ;  /* 0x0000040000047802 */ /* 0x000fe40000000f00 */
[----:B------:R-:W-:Y:S02]  /*94b0*/  SHF.L.U32 R7, R0, 0x1f, RZ ;  /* 0x0000001f00077819 */ /* 0x000fe400000006ff */
[----:B-1----:R-:W-:-:S04]  /*94c0*/  LEA R5, R5, R4, 0x18 ;  /* 0x0000000405057211 */ /* 0x002fc800078ec0ff */
[----:B------:R-:W-:-:S04]  /*94d0*/  LEA R4, R2, R5, 0x3 ;  /* 0x0000000502047211 */ /* 0x000fc800078e18ff */
[----:B------:R-:W1:Y:S02]  /*94e0*/  SYNCS.PHASECHK.TRANS64.TRYWAIT P4, [R4+URZ+0x1c028], R7 ;  /* 0x01c02807040075a7 */ /* 0x000e64000808017f */
[----:B-1----:R-:W-:Y:S05]  /*94f0*/  @!P4 BRA `(.L_x_101) ;  /* 0x0000000400e4c947 */ /* 0x002fea0003800000 */
.L_x_117:
[----:B------:R-:W-:Y:S02]  /*9500*/  PRMT R6, R3, 0x9910, RZ ;  /* 0x0000991003067816 */ /* 0x000fe400000000ff */
[----:B-1----:R-:W-:Y:S02]  /*9510*/  @P1 MOV R7, 0x4000 ;  /* 0x0000400000071802 */ /* 0x002fe40000000f00 */
[----:B------:R-:W-:Y:S02]  /*9520*/  ISETP.NE.AND P4, PT, R6, 0x2, PT ;  /* 0x000000020600780c */ /* 0x000fe40003f85270 */
[----:B------:R1:W-:Y:S11]  /*9530*/  @P1 SYNCS.ARRIVE.TRANS64 RZ, [R4+URZ+0x1c000], R7 ;  /* 0x01c0000704ff19a7 */ /* 0x0003f6000800003f */
[----:B-1----:R-:W-:Y:S05]  /*9540*/  @P4 BRA `(.L_x_102) ;  /* 0x0000000000044947 */ /* 0x002fea0003800000 */
[----:B------:R-:W-:Y:S01]  /*9550*/  BPT.TRAP 0x1 ;  /* 0x000000040000795c */ /* 0x000fe20000300000 */
.L_x_102:
[----:B------:R-:W-:Y:S05]  /*9560*/  @P0 BRA `(.L_x_103) ;  /* 0x0000000000040947 */ /* 0x000fea0003800000 */
[----:B------:R-:W-:Y:S01]  /*9570*/  BPT.TRAP 0x1 ;  /* 0x000000040000795c */ /* 0x000fe20000300000 */
.L_x_103:
        /* <DEDUP_REMOVED lines=15> */
[----:B------:R-:W-:Y:S01]  /*9670*/  UIADD3 UR25, UR25, 0x1c000, URZ ;  /* 0x0001c00019197890 */ /* 0x000fe2000fffe03f */
[----:B------:R-:W-:Y:S01]  /*9680*/  IADD3 R8, R8, 0x1, RZ ;  /* 0x0000000108087810 */ /* 0x000fe20007ffe0ff */
        /* <DEDUP_REMOVED lines=11> */
.L_x_100:
[----:B------:R-:W-:Y:S05]  /*9740*/  BSYNC B1 ;  /* 0x0000000000017941 */ /* 0x000fea0003800000 */
.L_x_99:
[C---:B------:R-:W-:Y:S02]  /*9750*/  ISETP.GT.AND P4, PT, R9.reuse, 0x4, PT ;  /* 0x000000040900780c */ /* 0x040fe40003f84270 */
[----:B------:R-:W-:-:S11]  /*9760*/  IADD3 R9, R9, -0x2, RZ ;  /* 0xfffffffe09097810 */ /* 0x000fd60007ffe0ff */
[----:B------:R-:W-:Y:S05]  /*9770*/  @P4 BRA `(.L_x_104) ;  /* 0xfffffff800844947 */ /* 0x000fea000383ffff */
[----:B------:R-:W-:Y:S05]  /*9780*/  BSYNC B0 ;  /* 0x0000000000007941 */ /* 0x000fea0003800000 */
.L_x_93:
[----:B------:R-:W-:Y:S05]  /*9790*/  EXIT ;  /* 0x000000000000794d */ /* 0x000fea0003800000 */
.L_x_15:
[----:B-1----:R-:W-:-:S04]  /*97a0*/  MOV R7, UR8 ;  /* 0x0000000800077c02 */ /* 0x002fc80008000f00 */
[----:B------:R1:W2:Y:S03]  /*97b0*/  SYNCS.PHASECHK.TRANS64.TRYWAIT P1, [R7+URZ+0x1c050], R6 ;  /* 0x01c05006070075a7 */ /* 0x0002a6000802017f */
[----:B--2---:R-:W-:Y:S05]  /*97c0*/  @!P1 NANOSLEEP.SYNCS 0x989680 ;  /* 0x009896800000995d */ /* 0x004fea0003900000 */
[----:B------:R-:W2:Y:S02]  /*97d0*/  @!P1 SYNCS.PHASECHK.TRANS64 P1, [R7+URZ+0x1c050], R6 ;  /* 0x01c05006070095a7 */ /* 0x000ea4000802007f */
[----:B--2---:R-:W-:Y:S05]  /*97e0*/  @!P1 BRA `(.L_x_15) ;  /* 0xfffffffc00ec9947 */ /* 0x004fea000383ffff */
[----:B------:R-:W-:Y:S05]  /*97f0*/  BRA `(.L_x_105) ;  /* 0xffffff7400c47947 */ /* 0x000fea000383ffff */
.L_x_17:
[----:B--2---:R-:W-:-:S04]  /*9800*/  IMAD.U32 R2, RZ, RZ, UR38 ;  /* 0x00000026ff027e24 */ /* 0x004fc8000f8e00ff */
[----:B------:R2:W3:Y:S03]  /*9810*/  SYNCS.PHASECHK.TRANS64.TRYWAIT P1, [R2+URZ+0x1c000], R9 ;  /* 0x01c00009020075a7 */ /* 0x0004e6000802017f */
[----:B---3--:R-:W-:Y:S05]  /*9820*/  @!P1 NANOSLEEP.SYNCS 0x989680 ;  /* 0x009896800000995d */ /* 0x008fea0003900000 */
[----:B------:R-:W3:Y:S02]  /*9830*/  @!P1 SYNCS.PHASECHK.TRANS64 P1, [R2+URZ+0x1c000], R9 ;  /* 0x01c00009020095a7 */ /* 0x000ee4000802007f */
[----:B---3--:R-:W-:Y:S05]  /*9840*/  @!P1 BRA `(.L_x_17) ;  /* 0xfffffffc00ec9947 */ /* 0x008fea000383ffff */
[----:B------:R-:W-:Y:S05]  /*9850*/  BRA `(.L_x_106) ;  /* 0xffffff7400d07947 */ /* 0x000fea000383ffff */
.L_x_18:
[----:B-1----:R-:W-:-:S04]  /*9860*/  MOV R7, UR4 ;  /* 0x0000000400077c02 */ /* 0x002fc80008000f00 */
[----:B------:R1:W2:Y:S03]  /*9870*/  SYNCS.PHASECHK.TRANS64.TRYWAIT P1, [R7+URZ+-0x8], R2 ;  /* 0xfffff802070075a7 */ /* 0x0002a6000802017f */
[----:B--2---:R-:W-:Y:S05]  /*9880*/  @!P1 NANOSLEEP.SYNCS 0x989680 ;  /* 0x009896800000995d */ /* 0x004fea0003900000 */
[----:B------:R-:W2:Y:S02]  /*9890*/  @!P1 SYNCS.PHASECHK.TRANS64 P1, [R7+URZ+-0x8], R2 ;  /* 0xfffff802070095a7 */ /* 0x000ea4000802007f */
[----:B--2---:R-:W-:Y:S05]  /*98a0*/  @!P1 BRA `(.L_x_18) ;  /* 0xfffffffc00ec9947 */ /* 0x004fea000383ffff */
[----:B------:R-:W-:Y:S05]  /*98b0*/  BRA `(.L_x_107) ;  /* 0xffffff7400cc7947 */ /* 0x000fea000383ffff */
.L_x_20:
[----:B-1----:R-:W-:-:S04]  /*98c0*/  MOV R10, UR38 ;  /* 0x00000026000a7c02 */ /* 0x002fc80008000f00 */
[----:B------:R1:W2:Y:S03]  /*98d0*/  SYNCS.PHASECHK.TRANS64.TRYWAIT P1, [R10+URZ+0x1c008], R9 ;  /* 0x01c008090a0075a7 */ /* 0x0002a6000802017f */
[----:B--2---:R-:W-:Y:S05]  /*98e0*/  @!P1 NANOSLEEP.SYNCS 0x989680 ;  /* 0x009896800000995d */ /* 0x004fea0003900000 */
[----:B------:R-:W2:Y:S02]  /*98f0*/  @!P1 SYNCS.PHASECHK.TRANS64 P1, [R10+URZ+0x1c008], R9 ;  /* 0x01c008090a0095a7 */ /* 0x000ea4000802007f */
[----:B--2---:R-:W-:Y:S05]  /*9900*/  @!P1 BRA `(.L_x_20) ;  /* 0xfffffffc00ec9947 */ /* 0x004fea000383ffff */
[----:B------:R-:W-:Y:S05]  /*9910*/  BRA `(.L_x_108) ;  /* 0xffffff8c00d07947 */ /* 0x000fea000383ffff */
.L_x_25:
[----:B-1----:R-:W-:-:S04]  /*9920*/  MOV R4, UR10 ;  /* 0x0000000a00047c02 */ /* 0x002fc80008000f00 */
[----:B------:R1:W2:Y:S03]  /*9930*/  SYNCS.PHASECHK.TRANS64.TRYWAIT P2, [R4+URZ+0x1c000], R3 ;  /* 0x01c00003040075a7 */ /* 0x0002a6000804017f */
[----:B--2---:R-:W-:Y:S05]  /*9940*/  @!P2 NANOSLEEP.SYNCS 0x989680 ;  /* 0x009896800000a95d */ /* 0x004fea0003900000 */
[----:B------:R-:W2:Y:S02]  /*9950*/  @!P2 SYNCS.PHASECHK.TRANS64 P2, [R4+URZ+0x1c000], R3 ;  /* 0x01c000030400a5a7 */ /* 0x000ea4000804007f */
[----:B--2---:R-:W-:Y:S05]  /*9960*/  @!P2 BRA `(.L_x_25) ;  /* 0xfffffffc00eca947 */ /* 0x004fea000383ffff */
[----:B------:R-:W-:Y:S05]  /*9970*/  BRA `(.L_x_109) ;  /* 0xffffff9000887947 */ /* 0x000fea000383ffff */
.L_x_29:
[----:B-1----:R-:W-:-:S04]  /*9980*/  IMAD.U32 R10, RZ, RZ, UR5 ;  /* 0x00000005ff0a7e24 */ /* 0x002fc8000f8e00ff */
[----:B------:R1:W2:Y:S03]  /*9990*/  SYNCS.PHASECHK.TRANS64.TRYWAIT P2, [R10+URZ+0x1c000], R11 ;  /* 0x01c0000b0a0075a7 */ /* 0x0002a6000804017f */
[----:B--2---:R-:W-:Y:S05]  /*99a0*/  @!P2 NANOSLEEP.SYNCS 0x989680 ;  /* 0x009896800000a95d */ /* 0x004fea0003900000 */
[----:B------:R-:W2:Y:S02]  /*99b0*/  @!P2 SYNCS.PHASECHK.TRANS64 P2, [R10+URZ+0x1c000], R11 ;  /* 0x01c0000b0a00a5a7 */ /* 0x000ea4000804007f */
[----:B--2---:R-:W-:Y:S05]  /*99c0*/  @!P2 BRA `(.L_x_29) ;  /* 0xfffffffc00eca947 */ /* 0x004fea000383ffff */
[----:B------:R-:W-:Y:S05]  /*99d0*/  BRA `(.L_x_28) ;  /* 0xffffffa800707947 */ /* 0x000fea000383ffff */
.L_x_37:
[----:B-1----:R-:W-:-:S04]  /*99e0*/  MOV R4, UR10 ;  /* 0x0000000a00047c02 */ /* 0x002fc80008000f00 */
[----:B------:R1:W2:Y:S03]  /*99f0*/  SYNCS.PHASECHK.TRANS64.TRYWAIT P2, [R4+URZ+0x1c000], R3 ;  /* 0x01c00003040075a7 */ /* 0x0002a6000804017f */
[----:B--2---:R-:W-:Y:S05]  /*9a00*/  @!P2 NANOSLEEP.SYNCS 0x989680 ;  /* 0x009896800000a95d */ /* 0x004fea0003900000 */
[----:B------:R-:W2:Y:S02]  /*9a10*/  @!P2 SYNCS.PHASECHK.TRANS64 P2, [R4+URZ+0x1c000], R3 ;  /* 0x01c000030400a5a7 */ /* 0x000ea4000804007f */
[----:B--2---:R-:W-:Y:S05]  /*9a20*/  @!P2 BRA `(.L_x_37) ;  /* 0xfffffffc00eca947 */ /* 0x004fea000383ffff */
[----:B------:R-:W-:Y:S05]  /*9a30*/  BRA `(.L_x_110) ;  /* 0xffffffac00687947 */ /* 0x000fea000383ffff */
.L_x_41:
[----:B-1----:R-:W-:-:S04]  /*9a40*/  MOV R11, UR5 ;  /* 0x00000005000b7c02 */ /* 0x002fc80008000f00 */
[----:B------:R1:W2:Y:S03]  /*9a50*/  SYNCS.PHASECHK.TRANS64.TRYWAIT P2, [R11+URZ+0x1c000], R10 ;  /* 0x01c0000a0b0075a7 */ /* 0x0002a6000804017f */
[----:B--2---:R-:W-:Y:S05]  /*9a60*/  @!P2 NANOSLEEP.SYNCS 0x989680 ;  /* 0x009896800000a95d */ /* 0x004fea0003900000 */
[----:B------:R-:W2:Y:S02]  /*9a70*/  @!P2 SYNCS.PHASECHK.TRANS64 P2, [R11+URZ+0x1c000], R10 ;  /* 0x01c0000a0b00a5a7 */ /* 0x000ea4000804007f */
[----:B--2---:R-:W-:Y:S05]  /*9a80*/  @!P2 BRA `(.L_x_41) ;  /* 0xfffffffc00eca947 */ /* 0x004fea000383ffff */
[----:B------:R-:W-:Y:S05]  /*9a90*/  BRA `(.L_x_40) ;  /* 0xffffffc8008c7947 */ /* 0x000fea000383ffff */
.L_x_57:
[----:B-1----:R-:W-:-:S04]  /*9aa0*/  MOV R3, UR4 ;  /* 0x0000000400037c02 */ /* 0x002fc80008000f00 */
[----:B------:R1:W2:Y:S03]  /*9ab0*/  SYNCS.PHASECHK.TRANS64.TRYWAIT P0, [R3+URZ+0x8], R0 ;  /* 0x00000800030075a7 */ /* 0x0002a6000800017f */
[----:B--2---:R-:W-:Y:S05]  /*9ac0*/  @!P0 NANOSLEEP.SYNCS 0x989680 ;  /* 0x009896800000895d */ /* 0x004fea0003900000 */
[----:B------:R-:W2:Y:S02]  /*9ad0*/  @!P0 SYNCS.PHASECHK.TRANS64 P0, [R3+URZ+0x8], R0 ;  /* 0x00000800030085a7 */ /* 0x000ea4000800007f */
[----:B--2---:R-:W-:Y:S05]  /*9ae0*/  @!P0 BRA `(.L_x_57) ;  /* 0xfffffffc00ec8947 */ /* 0x004fea000383ffff */
[----:B------:R-:W-:Y:S05]  /*9af0*/  BRA `(.L_x_111) ;  /* 0xffffffd400087947 */ /* 0x000fea000383ffff */
.L_x_75:
[----:B-1----:R1:W2:Y:S02]  /*9b00*/  SYNCS.PHASECHK.TRANS64.TRYWAIT P0, [R4+URZ+0x1c060], R3 ;  /* 0x01c06003040075a7 */ /* 0x0022a4000800017f */
[----:B--2---:R-:W-:Y:S05]  /*9b10*/  @!P0 NANOSLEEP.SYNCS 0x989680 ;  /* 0x009896800000895d */ /* 0x004fea0003900000 */
[----:B------:R-:W2:Y:S02]  /*9b20*/  @!P0 SYNCS.PHASECHK.TRANS64 P0, [R4+URZ+0x1c060], R3 ;  /* 0x01c06003040085a7 */ /* 0x000ea4000800007f */
[----:B--2---:R-:W-:Y:S05]  /*9b30*/  @!P0 BRA `(.L_x_75) ;  /* 0xfffffffc00f08947 */ /* 0x004fea000383ffff */
[----:B------:R-:W-:Y:S05]  /*9b40*/  BRA `(.L_x_112) ;  /* 0xffffffe800c87947 */ /* 0x000fea000383ffff */
.L_x_80:
[----:B-1----:R1:W2:Y:S02]  /*9b50*/  SYNCS.PHASECHK.TRANS64.TRYWAIT P0, [R2+URZ+0x1c028], R5 ;  /* 0x01c02805020075a7 */ /* 0x0022a4000800017f */
[----:B--2---:R-:W-:Y:S05]  /*9b60*/  @!P0 NANOSLEEP.SYNCS 0x989680 ;  /* 0x009896800000895d */ /* 0x004fea0003900000 */
[----:B------:R-:W2:Y:S02]  /*9b70*/  @!P0 SYNCS.PHASECHK.TRANS64 P0, [R2+URZ+0x1c028], R5 ;  /* 0x01c02805020085a7 */ /* 0x000ea4000800007f */
[----:B--2---:R-:W-:Y:S05]  /*9b80*/  @!P0 BRA `(.L_x_80) ;  /* 0xfffffffc00f08947 */ /* 0x004fea000383ffff */
[----:B------:R-:W-:Y:S05]  /*9b90*/  BRA `(.L_x_113) ;  /* 0xffffffec005c7947 */ /* 0x000fea000383ffff */
.L_x_85:
[----:B-1----:R1:W2:Y:S02]  /*9ba0*/  SYNCS.PHASECHK.TRANS64.TRYWAIT P0, [R4+URZ+0x1c060], R5 ;  /* 0x01c06005040075a7 */ /* 0x0022a4000800017f */
[----:B--2---:R-:W-:Y:S05]  /*9bb0*/  @!P0 NANOSLEEP.SYNCS 0x989680 ;  /* 0x009896800000895d */ /* 0x004fea0003900000 */
[----:B------:R-:W2:Y:S02]  /*9bc0*/  @!P0 SYNCS.PHASECHK.TRANS64 P0, [R4+URZ+0x1c060], R5 ;  /* 0x01c06005040085a7 */ /* 0x000ea4000800007f */
[----:B--2---:R-:W-:Y:S05]  /*9bd0*/  @!P0 BRA `(.L_x_85) ;  /* 0xfffffffc00f08947 */ /* 0x004fea000383ffff */
[----:B------:R-:W-:Y:S05]  /*9be0*/  BRA `(.L_x_114) ;  /* 0xffffffec00f47947 */ /* 0x000fea000383ffff */
.L_x_90:
[----:B-1----:R1:W2:Y:S02]  /*9bf0*/  SYNCS.PHASECHK.TRANS64.TRYWAIT P0, [R3+URZ+0x1c028], R4 ;  /* 0x01c02804030075a7 */ /* 0x0022a4000800017f */
[----:B--2---:R-:W-:Y:S05]  /*9c00*/  @!P0 NANOSLEEP.SYNCS 0x989680 ;  /* 0x009896800000895d */ /* 0x004fea0003900000 */
[----:B------:R-:W2:Y:S02]  /*9c10*/  @!P0 SYNCS.PHASECHK.TRANS64 P0, [R3+URZ+0x1c028], R4 ;  /* 0x01c02804030085a7 */ /* 0x000ea4000800007f */
[----:B--2---:R-:W-:Y:S05]  /*9c20*/  @!P0 BRA `(.L_x_90) ;  /* 0xfffffffc00f08947 */ /* 0x004fea000383ffff */
[----:B------:R-:W-:Y:S05]  /*9c30*/  BRA `(.L_x_115) ;  /* 0xfffffff000987947 */ /* 0x000fea000383ffff */
.L_x_96:
[----:B-1----:R1:W2:Y:S02]  /*9c40*/  SYNCS.PHASECHK.TRANS64.TRYWAIT P4, [R7+URZ+0x1c028], R4 ;  /* 0x01c02804070075a7 */ /* 0x0022a4000808017f */
[----:B--2---:R-:W-:Y:S05]  /*9c50*/  @!P4 NANOSLEEP.SYNCS 0x989680 ;  /* 0x009896800000c95d */ /* 0x004fea0003900000 */
[----:B------:R-:W2:Y:S02]  /*9c60*/  @!P4 SYNCS.PHASECHK.TRANS64 P4, [R7+URZ+0x1c028], R4 ;  /* 0x01c028040700c5a7 */ /* 0x000ea4000808007f */
[----:B--2---:R-:W-:Y:S05]  /*9c70*/  @!P4 BRA `(.L_x_96) ;  /* 0xfffffffc00f0c947 */ /* 0x004fea000383ffff */
[----:B------:R-:W-:Y:S05]  /*9c80*/  BRA `(.L_x_116) ;  /* 0xfffffff400647947 */ /* 0x000fea000383ffff */
.L_x_101:
[----:B-1----:R1:W2:Y:S02]  /*9c90*/  SYNCS.PHASECHK.TRANS64.TRYWAIT P4, [R4+URZ+0x1c028], R7 ;  /* 0x01c02807040075a7 */ /* 0x0022a4000808017f */
[----:B--2---:R-:W-:Y:S05]  /*9ca0*/  @!P4 NANOSLEEP.SYNCS 0x989680 ;  /* 0x009896800000c95d */ /* 0x004fea0003900000 */
[----:B------:R-:W2:Y:S02]  /*9cb0*/  @!P4 SYNCS.PHASECHK.TRANS64 P4, [R4+URZ+0x1c028], R7 ;  /* 0x01c028070400c5a7 */ /* 0x000ea4000808007f */
[----:B--2---:R-:W-:Y:S05]  /*9cc0*/  @!P4 BRA `(.L_x_101) ;  /* 0xfffffffc00f0c947 */ /* 0x004fea000383ffff */
[----:B------:R-:W-:Y:S05]  /*9cd0*/  BRA `(.L_x_117) ;  /* 0xfffffff800087947 */ /* 0x000fea000383ffff */
        .weak           $__internal_0_$__cuda_sm20_rcp_rn_f32_slowpath
        .type           $__internal_0_$__cuda_sm20_rcp_rn_f32_slowpath,@function
        .size           $__internal_0_$__cuda_sm20_rcp_rn_f32_slowpath,(.L_x_123 - $__internal_0_$__cuda_sm20_rcp_rn_f32_slowpath)
$__internal_0_$__cuda_sm20_rcp_rn_f32_slowpath:
[----:B------:R-:W-:Y:S01]  /*9ce0*/  IMAD.SHL.U32 R0, R2, 0x2, RZ ;  /* 0x0000000202007824 */ /* 0x000fe200078e00ff */
[----:B------:R-:W-:Y:S04]  /*9cf0*/  BSSY B2, `(.L_x_118) ;  /* 0x0000030000027945 */ /* 0x000fe80003800000 */
[----:B------:R-:W-:-:S04]  /*9d00*/  SHF.R.U32.HI R18, RZ, 0x18, R0 ;  /* 0x00000018ff127819 */ /* 0x000fc80000011600 */
[----:B------:R-:W-:-:S13]  /*9d10*/  ISETP.NE.U32.AND P0, PT, R18, RZ, PT ;  /* 0x000000ff1200720c */ /* 0x000fda0003f05070 */
[----:B------:R-:W-:Y:S05]  /*9d20*/  @P0 BRA `(.L_x_119) ;  /* 0x0000000000280947 */ /* 0x000fea0003800000 */
[----:B------:R-:W-:-:S04]  /*9d30*/  SHF.L.U32 R0, R2, 0x1, RZ ;  /* 0x0000000102007819 */ /* 0x000fc800000006ff */
[----:B------:R-:W-:-:S13]  /*9d40*/  ISETP.NE.AND P0, PT, R0, RZ, PT ;  /* 0x000000ff0000720c */ /* 0x000fda0003f05270 */
[----:B------:R-:W-:Y:S01]  /*9d50*/  @P0 FFMA R8, R2, 1.84467440737095516160e+19, RZ ;  /* 0x5f80000002080823 */ /* 0x000fe200000000ff */
[----:B------:R-:W-:Y:S08]  /*9d60*/  @!P0 MUFU.RCP R3, R2 ;  /* 0x0000000200038308 */ /* 0x000ff00000001000 */
[----:B------:R-:W1:Y:S02]  /*9d70*/  @P0 MUFU.RCP R13, R8 ;  /* 0x00000008000d0308 */ /* 0x000e640000001000 */
[----:B-1----:R-:W-:-:S04]  /*9d80*/  @P0 FFMA R0, R8, R13, -1 ;  /* 0xbf80000008000423 */ /* 0x002fc8000000000d */
[----:B------:R-:W-:-:S04]  /*9d90*/  @P0 FADD.FTZ R0, -R0, -RZ ;  /* 0x800000ff00000221 */ /* 0x000fc80000010100 */
[----:B------:R-:W-:-:S04]  /*9da0*/  @P0 FFMA R0, R13, R0, R13 ;  /* 0x000000000d000223 */ /* 0x000fc8000000000d */
[----:B------:R-:W-:Y:S01]  /*9db0*/  @P0 FFMA R3, R0, 1.84467440737095516160e+19, RZ ;  /* 0x5f80000000030823 */ /* 0x000fe200000000ff */
[----:B------:R-:W-:Y:S06]  /*9dc0*/  BRA `(.L_x_120) ;  /* 0x0000000000887947 */ /* 0x000fec0003800000 */
.L_x_119:
[----:B------:R-:W-:-:S04]  /*9dd0*/  IADD3 R19, R18, -0xfd, RZ ;  /* 0xffffff0312137810 */ /* 0x000fc80007ffe0ff */
[----:B------:R-:W-:-:S13]  /*9de0*/  ISETP.GT.U32.AND P0, PT, R19, 0x1, PT ;  /* 0x000000011300780c */ /* 0x000fda0003f04070 */
[----:B------:R-:W-:Y:S05]  /*9df0*/  @P0 BRA `(.L_x_121) ;  /* 0x0000000000780947 */ /* 0x000fea0003800000 */
[----:B------:R-:W-:Y:S02]  /*9e00*/  LOP3.LUT R0, R2, 0x7fffff, RZ, 0xc0, !PT ;  /* 0x007fffff02007812 */ /* 0x000fe400078ec0ff */
[----:B------:R-:W-:Y:S02]  /*9e10*/  MOV R14, 0x3 ;  /* 0x00000003000e7802 */ /* 0x000fe40000000f00 */
[----:B------:R-:W-:Y:S02]  /*9e20*/  LOP3.LUT R0, R0, 0x3f800000, RZ, 0xfc, !PT ;  /* 0x3f80000000007812 */ /* 0x000fe400078efcff */
[----:B------:R-:W-:Y:S02]  /*9e30*/  SHF.L.U32 R14, R14, R19, RZ ;  /* 0x000000130e0e7219 */ /* 0x000fe400000006ff */
[----:B------:R-:W1:Y:S02]  /*9e40*/  MUFU.RCP R3, R0 ;  /* 0x0000000000037308 */ /* 0x000e640000001000 */
[----:B-1----:R-:W-:-:S04]  /*9e50*/  FFMA R8, R0, R3, -1 ;  /* 0xbf80000000087423 */ /* 0x002fc80000000003 */
[----:B------:R-:W-:-:S04]  /*9e60*/  FADD.FTZ R8, -R8, -RZ ;  /* 0x800000ff08087221 */ /* 0x000fc80000010100 */
[CCC-:B------:R-:W-:Y:S01]  /*9e70*/  FFMA.RM R12, R3.reuse, R8.reuse, R3.reuse ;  /* 0x00000008030c7223 */ /* 0x1c0fe20000004003 */
[----:B------:R-:W-:-:S04]  /*9e80*/  FFMA.RP R13, R3, R8, R3 ;  /* 0x00000008030d7223 */ /* 0x000fc80000008003 */
[C---:B------:R-:W-:Y:S02]  /*9e90*/  LOP3.LUT R3, R12.reuse, 0x7fffff, RZ, 0xc0, !PT ;  /* 0x007fffff0c037812 */ /* 0x040fe400078ec0ff */
[----:B------:R-:W-:Y:S02]  /*9ea0*/  FSETP.NEU.FTZ.AND P0, PT, R12, R13, PT ;  /* 0x0000000d0c00720b */ /* 0x000fe40003f1d000 */
[----:B------:R-:W-:Y:S02]  /*9eb0*/  LOP3.LUT R3, R3, 0x800000, RZ, 0xfc, !PT ;  /* 0x0080000003037812 */ /* 0x000fe400078efcff */
[----:B------:R-:W-:Y:S02]  /*9ec0*/  SEL R8, RZ, 0xffffffff, !P0 ;  /* 0xffffffffff087807 */ /* 0x000fe40004000000 */
[----:B------:R-:W-:-:S03]  /*9ed0*/  LOP3.LUT R14, R14, R3, RZ, 0xc0, !PT ;  /* 0x000000030e0e7212 */ /* 0x000fc600078ec0ff */
[----:B------:R-:W-:Y:S01]  /*9ee0*/  IMAD.MOV R8, RZ, RZ, -R8 ;  /* 0x000000ffff087224 */ /* 0x000fe200078e0a08 */
[----:B------:R-:W-:-:S04]  /*9ef0*/  SHF.R.U32.HI R14, RZ, R19, R14 ;  /* 0x00000013ff0e7219 */ /* 0x000fc8000001160e */
[----:B------:R-:W-:Y:S02]  /*9f00*/  LOP3.LUT P1, RZ, R8, R19, R3, 0xf8, !PT ;  /* 0x0000001308ff7212 */ /* 0x000fe4000782f803 */
[C---:B------:R-:W-:Y:S02]  /*9f10*/  LOP3.LUT P0, RZ, R14.reuse, 0x1, RZ, 0xc0, !PT ;  /* 0x000000010eff7812 */ /* 0x040fe4000780c0ff */
[----:B------:R-:W-:-:S04]  /*9f20*/  LOP3.LUT P2, RZ, R14, 0x2, RZ, 0xc0, !PT ;  /* 0x000000020eff7812 */ /* 0x000fc8000784c0ff */
[----:B------:R-:W-:Y:S02]  /*9f30*/  PLOP3.LUT P0, PT, P0, P1, P2, 0xe0, 0x0 ;  /* 0x000000000000781c */ /* 0x000fe40000703c20 */
[----:B------:R-:W-:Y:S02]  /*9f40*/  LOP3.LUT P1, RZ, R2, 0x7fffff, RZ, 0xc0, !PT ;  /* 0x007fffff02ff7812 */ /* 0x000fe4000782c0ff */
[----:B------:R-:W-:-:S04]  /*9f50*/  SEL R0, RZ, 0x1, !P0 ;  /* 0x00000001ff007807 */ /* 0x000fc80004000000 */
[----:B------:R-:W-:-:S04]  /*9f60*/  IADD3 R0, -R0, RZ, RZ ;  /* 0x000000ff00007210 */ /* 0x000fc80007ffe1ff */
[----:B------:R-:W-:Y:S02]  /*9f70*/  ISETP.GE.AND P0, PT, R0, RZ, PT ;  /* 0x000000ff0000720c */ /* 0x000fe40003f06270 */
[----:B------:R-:W-:-:S04]  /*9f80*/  IADD3 R0, R18, -0xfc, RZ ;  /* 0xffffff0412007810 */ /* 0x000fc80007ffe0ff */
[----:B------:R-:W-:-:S07]  /*9f90*/  SHF.R.U32.HI R3, RZ, R0, R3 ;  /* 0x00000000ff037219 */ /* 0x000fce0000011603 */
[----:B------:R-:W-:-:S05]  /*9fa0*/  @!P0 IADD3 R3, R3, 0x1, RZ ;  /* 0x0000000103038810 */ /* 0x000fca0007ffe0ff */
[----:B------:R-:W-:-:S05]  /*9fb0*/  @!P1 IMAD.SHL.U32 R3, R3, 0x2, RZ ;  /* 0x0000000203039824 */ /* 0x000fca00078e00ff */
[----:B------:R-:W-:Y:S01]  /*9fc0*/  LOP3.LUT R3, R3, 0x80000000, R2, 0xf8, !PT ;  /* 0x8000000003037812 */ /* 0x000fe200078ef802 */
[----:B------:R-:W-:Y:S06]  /*9fd0*/  BRA `(.L_x_120) ;  /* 0x0000000000047947 */ /* 0x000fec0003800000 */
.L_x_121:
[----:B------:R1:W2:Y:S02]  /*9fe0*/  MUFU.RCP R3, R2 ;  /* 0x0000000200037308 */ /* 0x0002a40000001000 */
.L_x_120:
[----:B------:R-:W-:Y:S05]  /*9ff0*/  BSYNC B2 ;  /* 0x0000000000027941 */ /* 0x000fea0003800000 */
.L_x_118:
[----:B--2---:R-:W-:Y:S02]  /*a000*/  MOV R0, R3 ;  /* 0x0000000300007202 */ /* 0x004fe40000000f00 */
[----:B-1----:R-:W-:Y:S02]  /*a010*/  MOV R2, R15 ;  /* 0x0000000f00027202 */ /* 0x002fe40000000f00 */
[----:B------:R-:W-:-:S04]  /*a020*/  MOV R3, 0x0 ;  /* 0x0000000000037802 */ /* 0x000fc80000000f00 */
[----:B------:R-:W-:Y:S05]  /*a030*/  RET.REL.NODEC R2 `(_ZN7cutlass13device_kernelINS_4fmha6kernel28FmhaKernelTmaWarpSpecializedINS1_10collective30FmhaMainloopTmaWarpSpecializedINS_6half_tEffN4cute5tupleIJNS7_1CILi128EEENS9_ILi64EEESA_EEENS8_IJiNS9_ILi1EEENS8_IJiiEEEEEESF_SF_NS4_12CausalFusionEJEEENS4_15FmhaFwdEpilogueIS6_fNS8_IJSB_SA_SB_EEEEENS2_23IndividualTileSchedulerEJEEEEEvNT_6ParamsE) ;  /* 0xffffff5c02f07950 */ /* 0x000fea0003c3ffff */
.L_x_122:
[----:B------:R-:W-:-:S00]  /*a040*/  BRA `(.L_x_122) ;  /* 0xfffffffc00fc7947 */ /* 0x000fc0000383ffff */
[----:B------:R-:W-:-:S00]  /*a050*/  NOP ;  /* 0x0000000000007918 */ /* 0x000fc00000000000 */
        /* <DEDUP_REMOVED lines=10> */
.L_x_123:


//--------------------- .nv.global.init           --------------------------
	.section	.nv.global.init,"aw",@progbits
.nv.global.init:
	.type		$str$24,@object
	.size		$str$24,($str$25 - $str$24)
$str$24:
        /*0000*/ 	.byte	0x28, 0x61, 0x64, 0x64, 0x72, 0x65, 0x73, 0x73, 0x20, 0x26, 0x20, 0x6d, 0x61, 0x73, 0x6b, 0x29
        /*0010*/ 	.byte	0x20, 0x3d, 0x3d, 0x20, 0x30, 0x00
	.type		$str$25,@object
	.size		$str$25,(__unnamed_1 - $str$25)
$str$25:
        /*0016*/ 	.byte	0x2f, 0x74, 0x6d, 0x70, 0x2f, 0x63, 0x75, 0x74, 0x6c, 0x61, 0x73, 0x73, 0x5f, 0x73, 0x77, 0x65
        /*0026*/ 	.byte	0x65, 0x70, 0x5f, 0x73, 0x72, 0x63, 0x2f, 0x69, 0x6e, 0x63, 0x6c, 0x75, 0x64, 0x65, 0x2f, 0x63
        /*0036*/ 	.byte	0x75, 0x74, 0x65, 0x2f, 0x70, 0x6f, 0x69, 0x6e, 0x74, 0x65, 0x72, 0x5f, 0x66, 0x6c, 0x61, 0x67
        /*0046*/ 	.byte	0x67, 0x65, 0x64, 0x2e, 0x68, 0x70, 0x70, 0x00
	.type		__unnamed_1,@object
	.size		__unnamed_1,(__unnamed_2 - __unnamed_1)
__unnamed_1:
        /*004e*/ 	.byte	0x61, 0x75, 0x74, 0x6f, 0x20, 0x63, 0x75, 0x74, 0x65, 0x3a, 0x3a, 0x61, 0x73, 0x5f, 0x70, 0x6f
        /* <DEDUP_REMOVED lines=27> */
        /*020e*/ 	.byte	0x3e, 0x3e, 0x3e, 0x3e, 0x3e, 0x5d, 0x00
	.type		__unnamed_2,@object
	.size		__unnamed_2,(.L_1 - __unnamed_2)
__unnamed_2:
        /* <DEDUP_REMOVED lines=29> */
.L_1:


//--------------------- .nv.shared._ZN7cutlass13device_kernelINS_4fmha6kernel28FmhaKernelTmaWarpSpecializedINS1_10collective30FmhaMainloopTmaWarpSpecializedINS_6half_tEffN4cute5tupleIJNS7_1CILi128EEENS9_ILi64EEESA_EEENS8_IJiNS9_ILi1EEENS8_IJiiEEEEEESF_SF_NS4_12CausalFusionEJEEENS4_15FmhaFwdEpilogueIS6_fNS8_IJSB_SA_SB_EEEEENS2_23IndividualTileSchedulerEJEEEEEvNT_6ParamsE --------------------------
	.section	.nv.shared._ZN7cutlass13device_kernelINS_4fmha6kernel28FmhaKernelTmaWarpSpecializedINS1_10collective30FmhaMainloopTmaWarpSpecializedINS_6half_tEffN4cute5tupleIJNS7_1CILi128EEENS9_ILi64EEESA_EEENS8_IJiNS9_ILi1EEENS8_IJiiEEEEEESF_SF_NS4_12CausalFusionEJEEENS4_15FmhaFwdEpilogueIS6_fNS8_IJSB_SA_SB_EEEEENS2_23IndividualTileSchedulerEJEEEEEvNT_6ParamsE,"aw",@nobits
	.sectionflags	@""
	.align	16
	.zero		1024


//--------------------- .nv.shared.reserved.0     --------------------------
	.section	.nv.shared.reserved.0,"aw",@nobits
	.weak		__nv_reservedSMEM_offset_0_alias
	.size		__nv_reservedSMEM_offset_0_alias, 0, 0
	.other		__nv_reservedSMEM_offset_0_alias,@"STO_CUDA_RESERVED_SHARED STV_DEFAULT"
__nv_reservedSMEM_offset_0_alias:
	.zero		0


//--------------------- .nv.global                --------------------------
	.section	.nv.global,"aw",@nobits
.nv.global:
	.type		_ZN39_INTERNAL_49659dce_4_k_cu_71c77eb2_28964cute1_E,@object
	.size		_ZN39_INTERNAL_49659dce_4_k_cu_71c77eb2_28964cute1_E,(_ZN39_INTERNAL_49659dce_4_k_cu_71c77eb2_28964cuda3std3__45__cpo6cbeginE - _ZN39_INTERNAL_49659dce_4_k_cu_71c77eb2_28964cute1_E)
_ZN39_INTERNAL_49659dce_4_k_cu_71c77eb2_28964cute1_E:
	.zero		1
	.type		_ZN39_INTERNAL_49659dce_4_k_cu_71c77eb2_28964cuda3std3__45__cpo6cbeginE,@object
	.size		_ZN39_INTERNAL_49659dce_4_k_cu_71c77eb2_28964cuda3std3__45__cpo6cbeginE,(_ZN39_INTERNAL_49659dce_4_k_cu_71c77eb2_28964cuda3std3__48in_placeE - _ZN39_INTERNAL_49659dce_4_k_cu_71c77eb2_28964cuda3std3__45__cpo6cbeginE)
_ZN39_INTERNAL_49659dce_4_k_cu_71c77eb2_28964cuda3std3__45__cpo6cbeginE:
	.zero		1
	.type		_ZN39_INTERNAL_49659dce_4_k_cu_71c77eb2_28964cuda3std3__48in_placeE,@object
	.size		_ZN39_INTERNAL_49659dce_4_k_cu_71c77eb2_28964cuda3std3__48in_placeE,(_ZN39_INTERNAL_49659dce_4_k_cu_71c77eb2_28964cuda3std6ranges3__45__cpo9iter_moveE - _ZN39_INTERNAL_49659dce_4_k_cu_71c77eb2_28964cuda3std3__48in_placeE)
_ZN39_INTERNAL_49659dce_4_k_cu_71c77eb2_28964cuda3std3__48in_placeE:
	.zero		1
	.type		_ZN39_INTERNAL_49659dce_4_k_cu_71c77eb2_28964cuda3std6ranges3__45__cpo9iter_moveE,@object
	.size		_ZN39_INTERNAL_49659dce_4_k_cu_71c77eb2_28964cuda3std6ranges3__45__cpo9iter_moveE,(_ZN39_INTERNAL_49659dce_4_k_cu_71c77eb2_28964cuda3std3__45__cpo5beginE - _ZN39_INTERNAL_49659dce_4_k_cu_71c77eb2_28964cuda3std6ranges3__45__cpo9iter_moveE)
_ZN39_INTERNAL_49659dce_4_k_cu_71c77eb2_28964cuda3std6ranges3__45__cpo9iter_moveE:
	.zero		1
	.type		_ZN39_INTERNAL_49659dce_4_k_cu_71c77eb2_28964cuda3std3__45__cpo5beginE,@object
	.size		_ZN39_INTERNAL_49659dce_4_k_cu_71c77eb2_28964cuda3std3__45__cpo5beginE,(_ZN39_INTERNAL_49659dce_4_k_cu_71c77eb2_28964cuda3std3__441_GLOBAL__N__49659dce_4_k_cu_71c77eb2_28966ignoreE - _ZN39_INTERNAL_49659dce_4_k_cu_71c77eb2_28964cuda3std3__45__cpo5beginE)
_ZN39_INTERNAL_49659dce_4_k_cu_71c77eb2_28964cuda3std3__45__cpo5beginE:
	.zero		1
	.type		_ZN39_INTERNAL_49659dce_4_k_cu_71c77eb2_28964cuda3std3__441_GLOBAL__N__49659dce_4_k_cu_71c77eb2_28966ignoreE,@object
	.size		_ZN39_INTERNAL_49659dce_4_k_cu_71c77eb2_28964cuda3std3__441_GLOBAL__N__49659dce_4_k_cu_71c77eb2_28966ignoreE,(_ZN39_INTERNAL_49659dce_4_k_cu_71c77eb2_28964cute7productE - _ZN39_INTERNAL_49659dce_4_k_cu_71c77eb2_28964cuda3std3__441_GLOBAL__N__49659dce_4_k_cu_71c77eb2_28966ignoreE)
_ZN39_INTERNAL_49659dce_4_k_cu_71c77eb2_28964cuda3std3__441_GLOBAL__N__49659dce_4_k_cu_71c77eb2_28966ignoreE:
	.zero		1
	.type		_ZN39_INTERNAL_49659dce_4_k_cu_71c77eb2_28964cute7productE,@object
	.size		_ZN39_INTERNAL_49659dce_4_k_cu_71c77eb2_28964cute7productE,(_ZN39_INTERNAL_49659dce_4_k_cu_71c77eb2_28964cuda3std3__45__cpo3endE - _ZN39_INTERNAL_49659dce_4_k_cu_71c77eb2_28964cute7productE)
_ZN39_INTERNAL_49659dce_4_k_cu_71c77eb2_28964cute7productE:
	.zero		1
	.type		_ZN39_INTERNAL_49659dce_4_k_cu_71c77eb2_28964cuda3std3__45__cpo3endE,@object
	.size		_ZN39_INTERNAL_49659dce_4_k_cu_71c77eb2_28964cuda3std3__45__cpo3endE,(_ZN39_INTERNAL_49659dce_4_k_cu_71c77eb2_28964cuda3std3__419piecewise_constructE - _ZN39_INTERNAL_49659dce_4_k_cu_71c77eb2_28964cuda3std3__45__cpo3endE)
_ZN39_INTERNAL_49659dce_4_k_cu_71c77eb2_28964cuda3std3__45__cpo3endE:
	.zero		1
	.type		_ZN39_INTERNAL_49659dce_4_k_cu_71c77eb2_28964cuda3std3__419piecewise_constructE,@object
	.size		_ZN39_INTERNAL_49659dce_4_k_cu_71c77eb2_28964cuda3std3__419piecewise_constructE,(_ZN39_INTERNAL_49659dce_4_k_cu_71c77eb2_28964cuda3std3__45__cpo4cendE - _ZN39_INTERNAL_49659dce_4_k_cu_71c77eb2_28964cuda3std3__419piecewise_constructE)
_ZN39_INTERNAL_49659dce_4_k_cu_71c77eb2_28964cuda3std3__419piecewise_constructE:
	.zero		1
	.type		_ZN39_INTERNAL_49659dce_4_k_cu_71c77eb2_28964cuda3std3__45__cpo4cendE,@object
	.size		_ZN39_INTERNAL_49659dce_4_k_cu_71c77eb2_28964cuda3std3__45__cpo4cendE,(_ZN39_INTERNAL_49659dce_4_k_cu_71c77eb2_28964cuda3std6ranges3__45__cpo4swapE - _ZN39_INTERNAL_49659dce_4_k_cu_71c77eb2_28964cuda3std3__45__cpo4cendE)
_ZN39_INTERNAL_49659dce_4_k_cu_71c77eb2_28964cuda3std3__45__cpo4cendE:
	.zero		1
	.type		_ZN39_INTERNAL_49659dce_4_k_cu_71c77eb2_28964cuda3std6ranges3__45__cpo4swapE,@object
	.size		_ZN39_INTERNAL_49659dce_4_k_cu_71c77eb2_28964cuda3std6ranges3__45__cpo4swapE,(.L_9 - _ZN39_INTERNAL_49659dce_4_k_cu_71c77eb2_28964cuda3std6ranges3__45__cpo4swapE)
_ZN39_INTERNAL_49659dce_4_k_cu_71c77eb2_28964cuda3std6ranges3__45__cpo4swapE:
	.zero		1
.L_9:


//--------------------- .nv.constant0._ZN7cutlass13device_kernelINS_4fmha6kernel28FmhaKernelTmaWarpSpecializedINS1_10collective30FmhaMainloopTmaWarpSpecializedINS_6half_tEffN4cute5tupleIJNS7_1CILi128EEENS9_ILi64EEESA_EEENS8_IJiNS9_ILi1EEENS8_IJiiEEEEEESF_SF_NS4_12CausalFusionEJEEENS4_15FmhaFwdEpilogueIS6_fNS8_IJSB_SA_SB_EEEEENS2_23IndividualTileSchedulerEJEEEEEvNT_6ParamsE --------------------------
	.section	.nv.constant0._ZN7cutlass13device_kernelINS_4fmha6kernel28FmhaKernelTmaWarpSpecializedINS1_10collective30FmhaMainloopTmaWarpSpecializedINS_6half_tEffN4cute5tupleIJNS7_1CILi128EEENS9_ILi64EEESA_EEENS8_IJiNS9_ILi1EEENS8_IJiiEEEEEESF_SF_NS4_12CausalFusionEJEEENS4_15FmhaFwdEpilogueIS6_fNS8_IJSB_SA_SB_EEEEENS2_23IndividualTileSchedulerEJEEEEEvNT_6ParamsE,"a",@progbits
	.sectionflags	@""
	.align	4
.nv.constant0._ZN7cutlass13device_kernelINS_4fmha6kernel28FmhaKernelTmaWarpSpecializedINS1_10collective30FmhaMainloopTmaWarpSpecializedINS_6half_tEffN4cute5tupleIJNS7_1CILi128EEENS9_ILi64EEESA_EEENS8_IJiNS9_ILi1EEENS8_IJiiEEEEEESF_SF_NS4_12CausalFusionEJEEENS4_15FmhaFwdEpilogueIS6_fNS8_IJSB_SA_SB_EEEEENS2_23IndividualTileSchedulerEJEEEEEvNT_6ParamsE:
	.zero		2688


//--------------------- SYMBOLS --------------------------

	.type		.nv.reservedSmem.offset0,@object
	.size		.nv.reservedSmem.offset0,0x4
	.type		__assertfail,@function
